//
// Generated by NVIDIA NVVM Compiler
//
// Compiler Build ID: CL-36424714
// Cuda compilation tools, release 13.0, V13.0.88
// Based on NVVM 20.0.0
//

.version 9.0
.target sm_100
.address_size 64

	// .globl	_Z16computeDisparityPK5pixelS1_iiiPKcS3_Pf

.visible .entry _Z16computeDisparityPK5pixelS1_iiiPKcS3_Pf(
	.param .u64 .ptr .align 1 _Z16computeDisparityPK5pixelS1_iiiPKcS3_Pf_param_0,
	.param .u64 .ptr .align 1 _Z16computeDisparityPK5pixelS1_iiiPKcS3_Pf_param_1,
	.param .u32 _Z16computeDisparityPK5pixelS1_iiiPKcS3_Pf_param_2,
	.param .u32 _Z16computeDisparityPK5pixelS1_iiiPKcS3_Pf_param_3,
	.param .u32 _Z16computeDisparityPK5pixelS1_iiiPKcS3_Pf_param_4,
	.param .u64 .ptr .align 1 _Z16computeDisparityPK5pixelS1_iiiPKcS3_Pf_param_5,
	.param .u64 .ptr .align 1 _Z16computeDisparityPK5pixelS1_iiiPKcS3_Pf_param_6,
	.param .u64 .ptr .align 1 _Z16computeDisparityPK5pixelS1_iiiPKcS3_Pf_param_7
)
{
	.reg .pred 	%p<50>;
	.reg .b32 	%r<68>;
	.reg .b32 	%f<278>;
	.reg .b64 	%rd<77>;

	ld.param.u32 	%r7, [_Z16computeDisparityPK5pixelS1_iiiPKcS3_Pf_param_3];
	ld.param.u32 	%r6, [_Z16computeDisparityPK5pixelS1_iiiPKcS3_Pf_param_4];
	ld.param.u64 	%rd36, [_Z16computeDisparityPK5pixelS1_iiiPKcS3_Pf_param_7];
	cvta.to.global.u64 	%rd1, %rd36;
	mov.u32 	%r8, %ctaid.x;
	mov.u32 	%r1, %ntid.x;
	mov.u32 	%r9, %tid.x;
	mad.lo.s32 	%r10, %r8, %r1, %r9;
	cvt.u64.u32 	%rd75, %r10;
	mul.lo.s32 	%r11, %r6, %r7;
	cvt.s64.s32 	%rd3, %r11;
	setp.ge.s64 	%p1, %rd75, %rd3;
	@%p1 bra 	$L__BB0_41;
	ld.param.u32 	%r65, [_Z16computeDisparityPK5pixelS1_iiiPKcS3_Pf_param_2];
	cvt.s64.s32 	%rd4, %r6;
	setp.lt.s32 	%p2, %r65, 1;
	mov.u32 	%r12, %nctaid.x;
	mul.lo.s32 	%r13, %r1, %r12;
	cvt.u64.u32 	%rd5, %r13;
	@%p2 bra 	$L__BB0_32;
	cvt.u32.u64 	%r19, %rd4;
$L__BB0_3:
	or.b64  	%rd52, %rd75, %rd4;
	and.b64  	%rd53, %rd52, -4294967296;
	setp.ne.s64 	%p9, %rd53, 0;
	@%p9 bra 	$L__BB0_5;
	cvt.u32.u64 	%r20, %rd75;
	rem.u32 	%r21, %r20, %r19;
	cvt.u64.u32 	%rd67, %r21;
	bra.uni 	$L__BB0_6;
$L__BB0_5:
	rem.s64 	%rd67, %rd75, %rd4;
$L__BB0_6:
	ld.param.u32 	%r66, [_Z16computeDisparityPK5pixelS1_iiiPKcS3_Pf_param_2];
	ld.param.u64 	%rd65, [_Z16computeDisparityPK5pixelS1_iiiPKcS3_Pf_param_1];
	ld.param.u64 	%rd64, [_Z16computeDisparityPK5pixelS1_iiiPKcS3_Pf_param_0];
	neg.s32 	%r67, %r66;
	cvta.to.global.u64 	%rd55, %rd65;
	mul.lo.s64 	%rd56, %rd75, 12;
	add.s64 	%rd10, %rd55, %rd56;
	cvta.to.global.u64 	%rd57, %rd64;
	add.s64 	%rd58, %rd57, %rd56;
	add.s64 	%rd68, %rd58, 4;
	mov.f32 	%f277, 0f42C80000;
	mov.b64 	%rd69, 0;
	mov.u64 	%rd71, %rd69;
$L__BB0_7:
	add.s64 	%rd59, %rd67, %rd69;
	setp.ge.s64 	%p10, %rd59, %rd4;
	@%p10 bra 	$L__BB0_24;
	ld.global.f32 	%f27, [%rd10];
	ld.global.f32 	%f28, [%rd68+-4];
	sub.f32 	%f2, %f27, %f28;
	setp.eq.f32 	%p11, %f2, 0f3F800000;
	mov.f32 	%f273, 0f3F800000;
	@%p11 bra 	$L__BB0_13;
	abs.f32 	%f29, %f2;
	setp.nan.f32 	%p12, %f29, %f29;
	@%p12 bra 	$L__BB0_12;
	abs.f32 	%f30, %f2;
	setp.lt.f32 	%p13, %f30, 0f00800000;
	mul.f32 	%f32, %f30, 0f4B800000;
	selp.f32 	%f33, %f32, %f30, %p13;
	mov.b32 	%r22, %f33;
	add.s32 	%r23, %r22, -1060439283;
	and.b32  	%r24, %r23, -8388608;
	sub.s32 	%r25, %r22, %r24;
	mov.b32 	%f34, %r25;
	cvt.rn.f32.s32 	%f35, %r24;
	selp.f32 	%f36, 0fC1C00000, 0f00000000, %p13;
	fma.rn.f32 	%f37, %f35, 0f34000000, %f36;
	add.f32 	%f38, %f34, 0fBF800000;
	add.f32 	%f39, %f34, 0f3F800000;
	rcp.approx.ftz.f32 	%f40, %f39;
	add.f32 	%f41, %f38, %f38;
	mul.f32 	%f42, %f41, %f40;
	mul.f32 	%f43, %f42, %f42;
	neg.f32 	%f44, %f42;
	sub.f32 	%f45, %f38, %f42;
	add.f32 	%f46, %f45, %f45;
	fma.rn.f32 	%f47, %f44, %f38, %f46;
	mul.rn.f32 	%f48, %f40, %f47;
	fma.rn.f32 	%f49, %f43, 0f3A2C32E4, 0f3B52E7DB;
	fma.rn.f32 	%f50, %f49, %f43, 0f3C93BB73;
	fma.rn.f32 	%f51, %f50, %f43, 0f3DF6384F;
	mul.rn.f32 	%f52, %f51, %f43;
	fma.rn.f32 	%f53, %f42, 0f3FB8AA3B, %f37;
	mul.f32 	%f54, %f52, 0f40400000;
	sub.f32 	%f55, %f37, %f53;
	fma.rn.f32 	%f56, %f42, 0f3FB8AA3B, %f55;
	fma.rn.f32 	%f57, %f48, 0f3FB8AA3B, %f56;
	fma.rn.f32 	%f58, %f42, 0f32A55E34, %f57;
	fma.rn.f32 	%f59, %f54, %f48, %f58;
	fma.rn.f32 	%f60, %f52, %f42, %f59;
	add.rn.f32 	%f61, %f53, %f60;
	mov.f32 	%f62, 0f40000000;
	mul.rn.f32 	%f63, %f61, %f62;
	cvt.rni.f32.f32 	%f64, %f63;
	sub.f32 	%f65, %f63, %f64;
	neg.f32 	%f66, %f63;
	fma.rn.f32 	%f67, %f61, 0f40000000, %f66;
	neg.f32 	%f68, %f53;
	add.rn.f32 	%f69, %f61, %f68;
	neg.f32 	%f70, %f69;
	add.rn.f32 	%f71, %f60, %f70;
	fma.rn.f32 	%f72, %f71, 0f40000000, %f67;
	add.f32 	%f73, %f65, %f72;
	setp.gt.f32 	%p14, %f64, 0f00000000;
	selp.b32 	%r26, 0, -2097152000, %p14;
	setp.neu.f32 	%p15, %f2, 0f00000000;
	setp.neu.f32 	%p16, %f30, 0f7F800000;
	setp.lt.f32 	%p17, %f63, 0f00000000;
	selp.f32 	%f74, 0f00000000, 0f7F800000, %p17;
	abs.f32 	%f75, %f63;
	setp.gt.f32 	%p18, %f75, 0f43180000;
	cvt.rzi.s32.f32 	%r27, %f64;
	shl.b32 	%r28, %r27, 23;
	sub.s32 	%r29, %r28, %r26;
	mov.b32 	%f76, %r29;
	add.s32 	%r30, %r26, 2130706432;
	mov.b32 	%f77, %r30;
	fma.rn.f32 	%f78, %f73, 0f391FCB8E, 0f3AAF85ED;
	fma.rn.f32 	%f79, %f78, %f73, 0f3C1D9856;
	fma.rn.f32 	%f80, %f79, %f73, 0f3D6357BB;
	fma.rn.f32 	%f81, %f80, %f73, 0f3E75FDEC;
	fma.rn.f32 	%f82, %f81, %f73, 0f3F317218;
	fma.rn.f32 	%f83, %f82, %f73, 0f3F800000;
	mul.f32 	%f84, %f83, %f77;
	mul.f32 	%f85, %f84, %f76;
	selp.f32 	%f273, %f74, %f85, %p18;
	and.pred  	%p19, %p15, %p16;
	@%p19 bra 	$L__BB0_13;
	add.f32 	%f86, %f2, %f2;
	mov.b32 	%r31, %f86;
	and.b32  	%r32, %r31, 2147483647;
	mov.b32 	%f273, %r32;
	bra.uni 	$L__BB0_13;
$L__BB0_12:
	mov.f32 	%f87, 0f40000000;
	add.rn.f32 	%f273, %f2, %f87;
$L__BB0_13:
	ld.global.f32 	%f89, [%rd10+4];
	ld.global.f32 	%f90, [%rd68];
	sub.f32 	%f7, %f89, %f90;
	setp.eq.f32 	%p20, %f7, 0f3F800000;
	mov.f32 	%f274, 0f3F800000;
	@%p20 bra 	$L__BB0_18;
	abs.f32 	%f91, %f7;
	setp.nan.f32 	%p21, %f91, %f91;
	@%p21 bra 	$L__BB0_17;
	abs.f32 	%f92, %f7;
	setp.lt.f32 	%p22, %f92, 0f00800000;
	mul.f32 	%f94, %f92, 0f4B800000;
	selp.f32 	%f95, %f94, %f92, %p22;
	mov.b32 	%r33, %f95;
	add.s32 	%r34, %r33, -1060439283;
	and.b32  	%r35, %r34, -8388608;
	sub.s32 	%r36, %r33, %r35;
	mov.b32 	%f96, %r36;
	cvt.rn.f32.s32 	%f97, %r35;
	selp.f32 	%f98, 0fC1C00000, 0f00000000, %p22;
	fma.rn.f32 	%f99, %f97, 0f34000000, %f98;
	add.f32 	%f100, %f96, 0fBF800000;
	add.f32 	%f101, %f96, 0f3F800000;
	rcp.approx.ftz.f32 	%f102, %f101;
	add.f32 	%f103, %f100, %f100;
	mul.f32 	%f104, %f103, %f102;
	mul.f32 	%f105, %f104, %f104;
	neg.f32 	%f106, %f104;
	sub.f32 	%f107, %f100, %f104;
	add.f32 	%f108, %f107, %f107;
	fma.rn.f32 	%f109, %f106, %f100, %f108;
	mul.rn.f32 	%f110, %f102, %f109;
	fma.rn.f32 	%f111, %f105, 0f3A2C32E4, 0f3B52E7DB;
	fma.rn.f32 	%f112, %f111, %f105, 0f3C93BB73;
	fma.rn.f32 	%f113, %f112, %f105, 0f3DF6384F;
	mul.rn.f32 	%f114, %f113, %f105;
	fma.rn.f32 	%f115, %f104, 0f3FB8AA3B, %f99;
	mul.f32 	%f116, %f114, 0f40400000;
	sub.f32 	%f117, %f99, %f115;
	fma.rn.f32 	%f118, %f104, 0f3FB8AA3B, %f117;
	fma.rn.f32 	%f119, %f110, 0f3FB8AA3B, %f118;
	fma.rn.f32 	%f120, %f104, 0f32A55E34, %f119;
	fma.rn.f32 	%f121, %f116, %f110, %f120;
	fma.rn.f32 	%f122, %f114, %f104, %f121;
	add.rn.f32 	%f123, %f115, %f122;
	mov.f32 	%f124, 0f40000000;
	mul.rn.f32 	%f125, %f123, %f124;
	cvt.rni.f32.f32 	%f126, %f125;
	sub.f32 	%f127, %f125, %f126;
	neg.f32 	%f128, %f125;
	fma.rn.f32 	%f129, %f123, 0f40000000, %f128;
	neg.f32 	%f130, %f115;
	add.rn.f32 	%f131, %f123, %f130;
	neg.f32 	%f132, %f131;
	add.rn.f32 	%f133, %f122, %f132;
	fma.rn.f32 	%f134, %f133, 0f40000000, %f129;
	add.f32 	%f135, %f127, %f134;
	setp.gt.f32 	%p23, %f126, 0f00000000;
	selp.b32 	%r37, 0, -2097152000, %p23;
	setp.neu.f32 	%p24, %f7, 0f00000000;
	setp.neu.f32 	%p25, %f92, 0f7F800000;
	setp.lt.f32 	%p26, %f125, 0f00000000;
	selp.f32 	%f136, 0f00000000, 0f7F800000, %p26;
	abs.f32 	%f137, %f125;
	setp.gt.f32 	%p27, %f137, 0f43180000;
	cvt.rzi.s32.f32 	%r38, %f126;
	shl.b32 	%r39, %r38, 23;
	sub.s32 	%r40, %r39, %r37;
	mov.b32 	%f138, %r40;
	add.s32 	%r41, %r37, 2130706432;
	mov.b32 	%f139, %r41;
	fma.rn.f32 	%f140, %f135, 0f391FCB8E, 0f3AAF85ED;
	fma.rn.f32 	%f141, %f140, %f135, 0f3C1D9856;
	fma.rn.f32 	%f142, %f141, %f135, 0f3D6357BB;
	fma.rn.f32 	%f143, %f142, %f135, 0f3E75FDEC;
	fma.rn.f32 	%f144, %f143, %f135, 0f3F317218;
	fma.rn.f32 	%f145, %f144, %f135, 0f3F800000;
	mul.f32 	%f146, %f145, %f139;
	mul.f32 	%f147, %f146, %f138;
	selp.f32 	%f274, %f136, %f147, %p27;
	and.pred  	%p28, %p24, %p25;
	@%p28 bra 	$L__BB0_18;
	add.f32 	%f148, %f7, %f7;
	mov.b32 	%r42, %f148;
	and.b32  	%r43, %r42, 2147483647;
	mov.b32 	%f274, %r43;
	bra.uni 	$L__BB0_18;
$L__BB0_17:
	mov.f32 	%f149, 0f40000000;
	add.rn.f32 	%f274, %f7, %f149;
$L__BB0_18:
	add.f32 	%f12, %f273, %f274;
	ld.global.f32 	%f151, [%rd10+8];
	ld.global.f32 	%f152, [%rd68+4];
	sub.f32 	%f13, %f151, %f152;
	setp.eq.f32 	%p29, %f13, 0f3F800000;
	mov.f32 	%f275, 0f3F800000;
	@%p29 bra 	$L__BB0_23;
	abs.f32 	%f153, %f13;
	setp.nan.f32 	%p30, %f153, %f153;
	@%p30 bra 	$L__BB0_22;
	abs.f32 	%f154, %f13;
	setp.lt.f32 	%p31, %f154, 0f00800000;
	mul.f32 	%f156, %f154, 0f4B800000;
	selp.f32 	%f157, %f156, %f154, %p31;
	mov.b32 	%r44, %f157;
	add.s32 	%r45, %r44, -1060439283;
	and.b32  	%r46, %r45, -8388608;
	sub.s32 	%r47, %r44, %r46;
	mov.b32 	%f158, %r47;
	cvt.rn.f32.s32 	%f159, %r46;
	selp.f32 	%f160, 0fC1C00000, 0f00000000, %p31;
	fma.rn.f32 	%f161, %f159, 0f34000000, %f160;
	add.f32 	%f162, %f158, 0fBF800000;
	add.f32 	%f163, %f158, 0f3F800000;
	rcp.approx.ftz.f32 	%f164, %f163;
	add.f32 	%f165, %f162, %f162;
	mul.f32 	%f166, %f165, %f164;
	mul.f32 	%f167, %f166, %f166;
	neg.f32 	%f168, %f166;
	sub.f32 	%f169, %f162, %f166;
	add.f32 	%f170, %f169, %f169;
	fma.rn.f32 	%f171, %f168, %f162, %f170;
	mul.rn.f32 	%f172, %f164, %f171;
	fma.rn.f32 	%f173, %f167, 0f3A2C32E4, 0f3B52E7DB;
	fma.rn.f32 	%f174, %f173, %f167, 0f3C93BB73;
	fma.rn.f32 	%f175, %f174, %f167, 0f3DF6384F;
	mul.rn.f32 	%f176, %f175, %f167;
	fma.rn.f32 	%f177, %f166, 0f3FB8AA3B, %f161;
	mul.f32 	%f178, %f176, 0f40400000;
	sub.f32 	%f179, %f161, %f177;
	fma.rn.f32 	%f180, %f166, 0f3FB8AA3B, %f179;
	fma.rn.f32 	%f181, %f172, 0f3FB8AA3B, %f180;
	fma.rn.f32 	%f182, %f166, 0f32A55E34, %f181;
	fma.rn.f32 	%f183, %f178, %f172, %f182;
	fma.rn.f32 	%f184, %f176, %f166, %f183;
	add.rn.f32 	%f185, %f177, %f184;
	mov.f32 	%f186, 0f40000000;
	mul.rn.f32 	%f187, %f185, %f186;
	cvt.rni.f32.f32 	%f188, %f187;
	sub.f32 	%f189, %f187, %f188;
	neg.f32 	%f190, %f187;
	fma.rn.f32 	%f191, %f185, 0f40000000, %f190;
	neg.f32 	%f192, %f177;
	add.rn.f32 	%f193, %f185, %f192;
	neg.f32 	%f194, %f193;
	add.rn.f32 	%f195, %f184, %f194;
	fma.rn.f32 	%f196, %f195, 0f40000000, %f191;
	add.f32 	%f197, %f189, %f196;
	setp.gt.f32 	%p32, %f188, 0f00000000;
	selp.b32 	%r48, 0, -2097152000, %p32;
	setp.neu.f32 	%p33, %f13, 0f00000000;
	setp.neu.f32 	%p34, %f154, 0f7F800000;
	setp.lt.f32 	%p35, %f187, 0f00000000;
	selp.f32 	%f198, 0f00000000, 0f7F800000, %p35;
	abs.f32 	%f199, %f187;
	setp.gt.f32 	%p36, %f199, 0f43180000;
	cvt.rzi.s32.f32 	%r49, %f188;
	shl.b32 	%r50, %r49, 23;
	sub.s32 	%r51, %r50, %r48;
	mov.b32 	%f200, %r51;
	add.s32 	%r52, %r48, 2130706432;
	mov.b32 	%f201, %r52;
	fma.rn.f32 	%f202, %f197, 0f391FCB8E, 0f3AAF85ED;
	fma.rn.f32 	%f203, %f202, %f197, 0f3C1D9856;
	fma.rn.f32 	%f204, %f203, %f197, 0f3D6357BB;
	fma.rn.f32 	%f205, %f204, %f197, 0f3E75FDEC;
	fma.rn.f32 	%f206, %f205, %f197, 0f3F317218;
	fma.rn.f32 	%f207, %f206, %f197, 0f3F800000;
	mul.f32 	%f208, %f207, %f201;
	mul.f32 	%f209, %f208, %f200;
	selp.f32 	%f275, %f198, %f209, %p36;
	and.pred  	%p37, %p33, %p34;
	@%p37 bra 	$L__BB0_23;
	add.f32 	%f210, %f13, %f13;
	mov.b32 	%r53, %f210;
	and.b32  	%r54, %r53, 2147483647;
	mov.b32 	%f275, %r54;
	bra.uni 	$L__BB0_23;
$L__BB0_22:
	mov.f32 	%f211, 0f40000000;
	add.rn.f32 	%f275, %f13, %f211;
$L__BB0_23:
	add.f32 	%f212, %f12, %f275;
	setp.lt.f32 	%p38, %f212, %f277;
	selp.f32 	%f277, %f212, %f277, %p38;
	selp.b64 	%rd71, %rd69, %rd71, %p38;
	add.s32 	%r67, %r67, 1;
	setp.eq.s32 	%p39, %r67, 0;
	add.s64 	%rd69, %rd69, 1;
	add.s64 	%rd68, %rd68, 12;
	@%p39 bra 	$L__BB0_24;
	bra.uni 	$L__BB0_7;
$L__BB0_24:
	setp.eq.f32 	%p40, %f277, 0f42C80000;
	@%p40 bra 	$L__BB0_30;
	cvt.rn.f32.u64 	%f19, %rd71;
	abs.f32 	%f20, %f19;
	setp.eq.s64 	%p41, %rd71, 1;
	mov.f32 	%f276, 0f3F800000;
	@%p41 bra 	$L__BB0_29;
	setp.nan.f32 	%p42, %f20, %f20;
	@%p42 bra 	$L__BB0_28;
	setp.lt.f32 	%p43, %f20, 0f00800000;
	mul.f32 	%f214, %f20, 0f4B800000;
	selp.f32 	%f215, %f214, %f20, %p43;
	mov.b32 	%r55, %f215;
	add.s32 	%r56, %r55, -1060439283;
	and.b32  	%r57, %r56, -8388608;
	sub.s32 	%r58, %r55, %r57;
	mov.b32 	%f216, %r58;
	cvt.rn.f32.s32 	%f217, %r57;
	selp.f32 	%f218, 0fC1C00000, 0f00000000, %p43;
	fma.rn.f32 	%f219, %f217, 0f34000000, %f218;
	add.f32 	%f220, %f216, 0fBF800000;
	add.f32 	%f221, %f216, 0f3F800000;
	rcp.approx.ftz.f32 	%f222, %f221;
	add.f32 	%f223, %f220, %f220;
	mul.f32 	%f224, %f223, %f222;
	mul.f32 	%f225, %f224, %f224;
	neg.f32 	%f226, %f224;
	sub.f32 	%f227, %f220, %f224;
	add.f32 	%f228, %f227, %f227;
	fma.rn.f32 	%f229, %f226, %f220, %f228;
	mul.rn.f32 	%f230, %f222, %f229;
	fma.rn.f32 	%f231, %f225, 0f3A2C32E4, 0f3B52E7DB;
	fma.rn.f32 	%f232, %f231, %f225, 0f3C93BB73;
	fma.rn.f32 	%f233, %f232, %f225, 0f3DF6384F;
	mul.rn.f32 	%f234, %f233, %f225;
	fma.rn.f32 	%f235, %f224, 0f3FB8AA3B, %f219;
	mul.f32 	%f236, %f234, 0f40400000;
	sub.f32 	%f237, %f219, %f235;
	fma.rn.f32 	%f238, %f224, 0f3FB8AA3B, %f237;
	fma.rn.f32 	%f239, %f230, 0f3FB8AA3B, %f238;
	fma.rn.f32 	%f240, %f224, 0f32A55E34, %f239;
	fma.rn.f32 	%f241, %f236, %f230, %f240;
	fma.rn.f32 	%f242, %f234, %f224, %f241;
	add.rn.f32 	%f243, %f235, %f242;
	mov.f32 	%f244, 0f40000000;
	mul.rn.f32 	%f245, %f243, %f244;
	cvt.rni.f32.f32 	%f246, %f245;
	sub.f32 	%f247, %f245, %f246;
	neg.f32 	%f248, %f245;
	fma.rn.f32 	%f249, %f243, 0f40000000, %f248;
	neg.f32 	%f250, %f235;
	add.rn.f32 	%f251, %f243, %f250;
	neg.f32 	%f252, %f251;
	add.rn.f32 	%f253, %f242, %f252;
	fma.rn.f32 	%f254, %f253, 0f40000000, %f249;
	add.f32 	%f255, %f247, %f254;
	setp.gt.f32 	%p44, %f246, 0f00000000;
	selp.b32 	%r59, 0, -2097152000, %p44;
	setp.eq.s64 	%p45, %rd71, 0;
	setp.eq.f32 	%p46, %f20, 0f7F800000;
	add.f32 	%f256, %f19, %f19;
	setp.lt.f32 	%p47, %f245, 0f00000000;
	selp.f32 	%f257, 0f00000000, 0f7F800000, %p47;
	abs.f32 	%f258, %f245;
	setp.gt.f32 	%p48, %f258, 0f43180000;
	cvt.rzi.s32.f32 	%r60, %f246;
	shl.b32 	%r61, %r60, 23;
	sub.s32 	%r62, %r61, %r59;
	mov.b32 	%f259, %r62;
	add.s32 	%r63, %r59, 2130706432;
	mov.b32 	%f260, %r63;
	fma.rn.f32 	%f261, %f255, 0f391FCB8E, 0f3AAF85ED;
	fma.rn.f32 	%f262, %f261, %f255, 0f3C1D9856;
	fma.rn.f32 	%f263, %f262, %f255, 0f3D6357BB;
	fma.rn.f32 	%f264, %f263, %f255, 0f3E75FDEC;
	fma.rn.f32 	%f265, %f264, %f255, 0f3F317218;
	fma.rn.f32 	%f266, %f265, %f255, 0f3F800000;
	mul.f32 	%f267, %f266, %f260;
	mul.f32 	%f268, %f267, %f259;
	selp.f32 	%f269, %f257, %f268, %p48;
	selp.f32 	%f270, %f256, %f269, %p46;
	selp.f32 	%f276, %f256, %f270, %p45;
	bra.uni 	$L__BB0_29;
$L__BB0_28:
	mov.f32 	%f271, 0f40000000;
	add.rn.f32 	%f276, %f19, %f271;
$L__BB0_29:
	shl.b64 	%rd60, %rd75, 2;
	add.s64 	%rd61, %rd1, %rd60;
	st.global.f32 	[%rd61], %f276;
	bra.uni 	$L__BB0_31;
$L__BB0_30:
	shl.b64 	%rd62, %rd75, 2;
	add.s64 	%rd63, %rd1, %rd62;
	mov.b32 	%r64, 0;
	st.global.u32 	[%rd63], %r64;
$L__BB0_31:
	add.s64 	%rd75, %rd75, %rd5;
	setp.lt.s64 	%p49, %rd75, %rd3;
	@%p49 bra 	$L__BB0_3;
	bra.uni 	$L__BB0_41;
$L__BB0_32:
	add.s64 	%rd37, %rd5, %rd75;
	max.u64 	%rd38, %rd37, %rd3;
	setp.lt.u64 	%p3, %rd37, %rd3;
	selp.u64 	%rd20, 1, 0, %p3;
	add.s64 	%rd39, %rd37, %rd20;
	sub.s64 	%rd21, %rd38, %rd39;
	and.b64  	%rd40, %rd21, -4294967296;
	setp.ne.s64 	%p4, %rd40, 0;
	@%p4 bra 	$L__BB0_34;
	cvt.u32.u64 	%r14, %rd5;
	cvt.u32.u64 	%r15, %rd21;
	div.u32 	%r16, %r15, %r14;
	cvt.u64.u32 	%rd72, %r16;
	bra.uni 	$L__BB0_35;
$L__BB0_34:
	div.u64 	%rd72, %rd21, %rd5;
$L__BB0_35:
	add.s64 	%rd25, %rd72, %rd20;
	and.b64  	%rd41, %rd25, 3;
	setp.eq.s64 	%p5, %rd41, 3;
	@%p5 bra 	$L__BB0_38;
	add.s64 	%rd43, %rd25, 1;
	and.b64  	%rd26, %rd43, 3;
	mov.b64 	%rd74, 0;
$L__BB0_37:
	.pragma "nounroll";
	shl.b64 	%rd44, %rd75, 2;
	add.s64 	%rd45, %rd1, %rd44;
	mov.b32 	%r17, 0;
	st.global.u32 	[%rd45], %r17;
	add.s64 	%rd75, %rd75, %rd5;
	add.s64 	%rd74, %rd74, 1;
	setp.ne.s64 	%p6, %rd74, %rd26;
	@%p6 bra 	$L__BB0_37;
$L__BB0_38:
	setp.lt.u64 	%p7, %rd25, 3;
	@%p7 bra 	$L__BB0_41;
	shl.b64 	%rd48, %rd5, 2;
$L__BB0_40:
	shl.b64 	%rd46, %rd75, 2;
	add.s64 	%rd47, %rd1, %rd46;
	mov.b32 	%r18, 0;
	st.global.u32 	[%rd47], %r18;
	add.s64 	%rd49, %rd47, %rd48;
	st.global.u32 	[%rd49], %r18;
	add.s64 	%rd50, %rd49, %rd48;
	st.global.u32 	[%rd50], %r18;
	add.s64 	%rd51, %rd50, %rd48;
	st.global.u32 	[%rd51], %r18;
	add.s64 	%rd75, %rd48, %rd75;
	setp.lt.s64 	%p8, %rd75, %rd3;
	@%p8 bra 	$L__BB0_40;
$L__BB0_41:
	ret;

}


// ===== COMPILED SASS (sm_100) =====

	.target	sm_100

	.elftype	@"ET_EXEC"


//--------------------- .note.nv.tkinfo           --------------------------
	.section	.note.nv.tkinfo,"",@"SHT_NOTE"
	.sectionflags	@"SHF_NOTE_NV_TKINFO"
	.tkinfo
        /*0018*/ 	.word	0x00000002
        /*0030*/ 	.string	""
        /*0030*/ 	.string	"ptxas"
        /*0030*/ 	.string	"Cuda compilation tools, release 13.0, V13.0.88"
        /*0030*/ 	.string	"Build cuda_13.0.r13.0/compiler.36424714_0"
        /*0030*/ 	.string	"-arch sm_100 -m 64 "



//--------------------- .note.nv.cuinfo           --------------------------
	.section	.note.nv.cuinfo,"",@"SHT_NOTE"
	.sectionflags	@"SHF_NOTE_NV_CUINFO"
        /*0018*/ 	.short	0x0002
        /*001a*/ 	.short	0x0064
        /*001c*/ 	.short	0x0082
	.zero		2


//--------------------- .nv.info                  --------------------------
	.section	.nv.info,"",@"SHT_CUDA_INFO"
	.align	4


	//----- nvinfo : EIATTR_REGCOUNT
	.align		4
        /*0000*/ 	.byte	0x04, 0x2f
        /*0002*/ 	.short	(.L_1 - .L_0)
	.align		4
.L_0:
        /*0004*/ 	.word	index@(_Z16computeDisparityPK5pixelS1_iiiPKcS3_Pf)
        /*0008*/ 	.word	0x0000001d


	//----- nvinfo : EIATTR_FRAME_SIZE
	.align		4
.L_1:
        /*000c*/ 	.byte	0x04, 0x11
        /*000e*/ 	.short	(.L_3 - .L_2)
	.align		4
.L_2:
        /*0010*/ 	.word	index@($__internal_1_$__cuda_sm20_rem_s64)
        /*0014*/ 	.word	0x00000000


	//----- nvinfo : EIATTR_FRAME_SIZE
	.align		4
.L_3:
        /*0018*/ 	.byte	0x04, 0x11
        /*001a*/ 	.short	(.L_5 - .L_4)
	.align		4
.L_4:
        /*001c*/ 	.word	index@($__internal_0_$__cuda_sm20_div_u64)
        /*0020*/ 	.word	0x00000000


	//----- nvinfo : EIATTR_FRAME_SIZE
	.align		4
.L_5:
        /*0024*/ 	.byte	0x04, 0x11
        /*0026*/ 	.short	(.L_7 - .L_6)
	.align		4
.L_6:
        /*0028*/ 	.word	index@(_Z16computeDisparityPK5pixelS1_iiiPKcS3_Pf)
        /*002c*/ 	.word	0x00000000


	//----- nvinfo : EIATTR_MIN_STACK_SIZE
	.align		4
.L_7:
        /*0030*/ 	.byte	0x04, 0x12
        /*0032*/ 	.short	(.L_9 - .L_8)
	.align		4
.L_8:
        /*0034*/ 	.word	index@(_Z16computeDisparityPK5pixelS1_iiiPKcS3_Pf)
        /*0038*/ 	.word	0x00000000
.L_9:


//--------------------- .nv.compat                --------------------------
	.section	.nv.compat,"",@"SHT_CUDA_COMPAT_INFO"
	.align	4
        /*0000*/ 	.byte	0x02, 0x09, 0x00, 0x00, 0x02, 0x02, 0x01, 0x00, 0x02, 0x05, 0x05, 0x00, 0x03, 0x07, 0x01, 0x01
        /*0010*/ 	.byte	0x02, 0x03, 0x00, 0x00, 0x02, 0x06, 0x01, 0x00, 0x04, 0x0b, 0x08, 0x00, 0x01, 0x00, 0x00, 0x00
        /*0020*/ 	.byte	0x00, 0x00, 0x00, 0x00


//--------------------- .nv.info._Z16computeDisparityPK5pixelS1_iiiPKcS3_Pf --------------------------
	.section	.nv.info._Z16computeDisparityPK5pixelS1_iiiPKcS3_Pf,"",@"SHT_CUDA_INFO"
	.sectionflags	@""
	.align	4


	//----- nvinfo : EIATTR_CUDA_API_VERSION
	.align		4
        /*0000*/ 	.byte	0x04, 0x37
        /*0002*/ 	.short	(.L_11 - .L_10)
.L_10:
        /*0004*/ 	.word	0x00000082


	//----- nvinfo : EIATTR_KPARAM_INFO
	.align		4
.L_11:
        /*0008*/ 	.byte	0x04, 0x17
        /*000a*/ 	.short	(.L_13 - .L_12)
.L_12:
        /*000c*/ 	.word	0x00000000
        /*0010*/ 	.short	0x0007
        /*0012*/ 	.short	0x0030
        /*0014*/ 	.byte	0x00, 0xf5, 0x21, 0x00


	//----- nvinfo : EIATTR_KPARAM_INFO
	.align		4
.L_13:
        /*0018*/ 	.byte	0x04, 0x17
        /*001a*/ 	.short	(.L_15 - .L_14)
.L_14:
        /*001c*/ 	.word	0x00000000
        /*0020*/ 	.short	0x0006
        /*0022*/ 	.short	0x0028
        /*0024*/ 	.byte	0x00, 0xf5, 0x21, 0x00


	//----- nvinfo : EIATTR_KPARAM_INFO
	.align		4
.L_15:
        /*0028*/ 	.byte	0x04, 0x17
        /*002a*/ 	.short	(.L_17 - .L_16)
.L_16:
        /*002c*/ 	.word	0x00000000
        /*0030*/ 	.short	0x0005
        /*0032*/ 	.short	0x0020
        /*0034*/ 	.byte	0x00, 0xf5, 0x21, 0x00


	//----- nvinfo : EIATTR_KPARAM_INFO
	.align		4
.L_17:
        /*0038*/ 	.byte	0x04, 0x17
        /*003a*/ 	.short	(.L_19 - .L_18)
.L_18:
        /*003c*/ 	.word	0x00000000
        /*0040*/ 	.short	0x0004
        /*0042*/ 	.short	0x0018
        /*0044*/ 	.byte	0x00, 0xf0, 0x11, 0x00


	//----- nvinfo : EIATTR_KPARAM_INFO
	.align		4
.L_19:
        /*0048*/ 	.byte	0x04, 0x17
        /*004a*/ 	.short	(.L_21 - .L_20)
.L_20:
        /*004c*/ 	.word	0x00000000
        /*0050*/ 	.short	0x0003
        /*0052*/ 	.short	0x0014
        /*0054*/ 	.byte	0x00, 0xf0, 0x11, 0x00


	//----- nvinfo : EIATTR_KPARAM_INFO
	.align		4
.L_21:
        /*0058*/ 	.byte	0x04, 0x17
        /*005a*/ 	.short	(.L_23 - .L_22)
.L_22:
        /*005c*/ 	.word	0x00000000
        /*0060*/ 	.short	0x0002
        /*0062*/ 	.short	0x0010
        /*0064*/ 	.byte	0x00, 0xf0, 0x11, 0x00


	//----- nvinfo : EIATTR_KPARAM_INFO
	.align		4
.L_23:
        /*0068*/ 	.byte	0x04, 0x17
        /*006a*/ 	.short	(.L_25 - .L_24)
.L_24:
        /*006c*/ 	.word	0x00000000
        /*0070*/ 	.short	0x0001
        /*0072*/ 	.short	0x0008
        /*0074*/ 	.byte	0x00, 0xf5, 0x21, 0x00


	//----- nvinfo : EIATTR_KPARAM_INFO
	.align		4
.L_25:
        /*0078*/ 	.byte	0x04, 0x17
        /*007a*/ 	.short	(.L_27 - .L_26)
.L_26:
        /*007c*/ 	.word	0x00000000
        /*0080*/ 	.short	0x0000
        /*0082*/ 	.short	0x0000
        /*0084*/ 	.byte	0x00, 0xf5, 0x21, 0x00


	//----- nvinfo : EIATTR_SPARSE_MMA_MASK
	.align		4
.L_27:
        /*0088*/ 	.byte	0x03, 0x50
        /*008a*/ 	.short	0x0000


	//----- nvinfo : EIATTR_MAXREG_COUNT
	.align		4
        /*008c*/ 	.byte	0x03, 0x1b
        /*008e*/ 	.short	0x00ff


	//----- nvinfo : EIATTR_MERCURY_ISA_VERSION
	.align		4
        /*0090*/ 	.byte	0x03, 0x5f
        /*0092*/ 	.short	0x0101


	//----- nvinfo : EIATTR_VRC_CTA_INIT_COUNT
	.align		4
        /*0094*/ 	.byte	0x02, 0x4a
	.zero		1
	.zero		1


	//----- nvinfo : EIATTR_EXIT_INSTR_OFFSETS
	.align		4
        /*0098*/ 	.byte	0x04, 0x1c
        /*009a*/ 	.short	(.L_29 - .L_28)


	//   ....[0]....
.L_28:
        /*009c*/ 	.word	0x000000b0


	//   ....[1]....
        /*00a0*/ 	.word	0x00001970


	//   ....[2]....
        /*00a4*/ 	.word	0x00001d60


	//   ....[3]....
        /*00a8*/ 	.word	0x00001eb0


	//----- nvinfo : EIATTR_CRS_STACK_SIZE
	.align		4
.L_29:
        /*00ac*/ 	.byte	0x04, 0x1e
        /*00ae*/ 	.short	(.L_31 - .L_30)
.L_30:
        /*00b0*/ 	.word	0x00000000


	//----- nvinfo : EIATTR_CBANK_PARAM_SIZE
	.align		4
.L_31:
        /*00b4*/ 	.byte	0x03, 0x19
        /*00b6*/ 	.short	0x0038


	//----- nvinfo : EIATTR_PARAM_CBANK
	.align		4
        /*00b8*/ 	.byte	0x04, 0x0a
        /*00ba*/ 	.short	(.L_33 - .L_32)
	.align		4
.L_32:
        /*00bc*/ 	.word	index@(.nv.constant0._Z16computeDisparityPK5pixelS1_iiiPKcS3_Pf)
        /*00c0*/ 	.short	0x0380
        /*00c2*/ 	.short	0x0038


	//----- nvinfo : EIATTR_SW_WAR
	.align		4
.L_33:
        /*00c4*/ 	.byte	0x04, 0x36
        /*00c6*/ 	.short	(.L_35 - .L_34)
.L_34:
        /*00c8*/ 	.word	0x00000008
.L_35:


//--------------------- .nv.callgraph             --------------------------
	.section	.nv.callgraph,"",@"SHT_CUDA_CALLGRAPH"
	.align	4
	.sectionentsize	8
	.align		4
        /*0000*/ 	.word	0x00000000
	.align		4
        /*0004*/ 	.word	0xffffffff
	.align		4
        /*0008*/ 	.word	0x00000000
	.align		4
        /*000c*/ 	.word	0xfffffffe
	.align		4
        /*0010*/ 	.word	0x00000000
	.align		4
        /*0014*/ 	.word	0xfffffffd
	.align		4
        /*0018*/ 	.word	0x00000000
	.align		4
        /*001c*/ 	.word	0xfffffffc


//--------------------- .text._Z16computeDisparityPK5pixelS1_iiiPKcS3_Pf --------------------------
	.section	.text._Z16computeDisparityPK5pixelS1_iiiPKcS3_Pf,"ax",@progbits
	.align	128
        .global         _Z16computeDisparityPK5pixelS1_iiiPKcS3_Pf
        .type           _Z16computeDisparityPK5pixelS1_iiiPKcS3_Pf,@function
        .size           _Z16computeDisparityPK5pixelS1_iiiPKcS3_Pf,(.L_x_32 - _Z16computeDisparityPK5pixelS1_iiiPKcS3_Pf)
        .other          _Z16computeDisparityPK5pixelS1_iiiPKcS3_Pf,@"STO_CUDA_ENTRY STV_DEFAULT"
_Z16computeDisparityPK5pixelS1_iiiPKcS3_Pf:
.text._Z16computeDisparityPK5pixelS1_iiiPKcS3_Pf:
[----:B------:R-:W-:Y:S01]  /*0000*/  LDC R1, c[0x0][0x37c] ;  /* 0x0000df00ff017b82 */ /* 0x000fe20000000800 */
[----:B------:R-:W0:Y:S07]  /*0010*/  S2R R0, SR_TID.X ;  /* 0x0000000000007919 */ /* 0x000e2e0000002100 */
[----:B------:R-:W0:Y:S01]  /*0020*/  S2UR UR4, SR_CTAID.X ;  /* 0x00000000000479c3 */ /* 0x000e220000002500 */
[----:B------:R-:W1:Y:S01]  /*0030*/  LDCU UR7, c[0x0][0x398] ;  /* 0x00007300ff0777ac */ /* 0x000e620008000800 */
[----:B------:R-:W1:Y:S06]  /*0040*/  LDCU UR6, c[0x0][0x394] ;  /* 0x00007280ff0677ac */ /* 0x000e6c0008000800 */
[----:B------:R-:W0:Y:S01]  /*0050*/  LDC R11, c[0x0][0x360] ;  /* 0x0000d800ff0b7b82 */ /* 0x000e220000000800 */
[----:B-1----:R-:W-:-:S04]  /*0060*/  UIMAD UR6, UR7, UR6, URZ ;  /* 0x00000006070672a4 */ /* 0x002fc8000f8e02ff */
[----:B------:R-:W-:Y:S01]  /*0070*/  USHF.R.S32.HI UR10, URZ, 0x1f, UR6 ;  /* 0x0000001fff0a7899 */ /* 0x000fe20008011406 */
[----:B0-----:R-:W-:-:S05]  /*0080*/  IMAD R0, R11, UR4, R0 ;  /* 0x000000040b007c24 */ /* 0x001fca000f8e0200 */
[----:B------:R-:W-:-:S04]  /*0090*/  ISETP.GE.U32.AND P0, PT, R0, UR6, PT ;  /* 0x0000000600007c0c */ /* 0x000fc8000bf06070 */
[----:B------:R-:W-:-:S13]  /*00a0*/  ISETP.GE.AND.EX P0, PT, RZ, UR10, PT, P0 ;  /* 0x0000000aff007c0c */ /* 0x000fda000bf06300 */
[----:B------:R-:W-:Y:S05]  /*00b0*/  @P0 EXIT ;  /* 0x000000000000094d */ /* 0x000fea0003800000 */
[----:B------:R-:W0:Y:S01]  /*00c0*/  LDCU UR5, c[0x0][0x390] ;  /* 0x00007200ff0577ac */ /* 0x000e220008000800 */
[----:B------:R-:W-:Y:S01]  /*00d0*/  HFMA2 R9, -RZ, RZ, 0, 0 ;  /* 0x00000000ff097431 */ /* 0x000fe200000001ff */
[----:B------:R-:W1:Y:S01]  /*00e0*/  LDCU UR4, c[0x0][0x370] ;  /* 0x00006e00ff0477ac */ /* 0x000e620008000800 */
[----:B------:R-:W2:Y:S01]  /*00f0*/  LDCU.64 UR8, c[0x0][0x358] ;  /* 0x00006b00ff0877ac */ /* 0x000ea20008000a00 */
[----:B0-----:R-:W-:Y:S01]  /*0100*/  UISETP.GE.AND UP0, UPT, UR5, 0x1, UPT ;  /* 0x000000010500788c */ /* 0x001fe2000bf06270 */
[----:B-1----:R-:W-:-:S08]  /*0110*/  IMAD R11, R11, UR4, RZ ;  /* 0x000000040b0b7c24 */ /* 0x002fd0000f8e02ff */
[----:B--2---:R-:W-:Y:S05]  /*0120*/  BRA.U !UP0, `(.L_x_0) ;  /* 0x0000001908147547 */ /* 0x004fea000b800000 */
[----:B------:R-:W0:Y:S01]  /*0130*/  LDCU UR12, c[0x0][0x398] ;  /* 0x00007300ff0c77ac */ /* 0x000e220008000800 */
[----:B------:R-:W-:-:S12]  /*0140*/  USHF.R.S32.HI UR7, URZ, 0x1f, UR7 ;  /* 0x0000001fff077899 */ /* 0x000fd80008011407 */
.L_x_22:
[----:B01----:R-:W-:Y:S01]  /*0150*/  LOP3.LUT R2, R9, UR7, RZ, 0xfc, !PT ;  /* 0x0000000709027c12 */ /* 0x003fe2000f8efcff */
[----:B------:R-:W-:Y:S03]  /*0160*/  BSSY.RECONVERGENT B0, `(.L_x_1) ;  /* 0x000001c000007945 */ /* 0x000fe60003800200 */
[----:B------:R-:W-:-:S13]  /*0170*/  ISETP.NE.U32.AND P0, PT, R2, RZ, PT ;  /* 0x000000ff0200720c */ /* 0x000fda0003f05070 */
[----:B------:R-:W-:Y:S05]  /*0180*/  @P0 BRA `(.L_x_2) ;  /* 0x0000000000540947 */ /* 0x000fea0003800000 */
[----:B------:R-:W1:Y:S02]  /*0190*/  LDCU UR4, c[0x0][0x398] ;  /* 0x00007300ff0477ac */ /* 0x000e640008000800 */
[----:B-1----:R-:W1:Y:S01]  /*01a0*/  I2F.U32.RP R4, UR4 ;  /* 0x0000000400047d06 */ /* 0x002e620008209000 */
[----:B------:R-:W-:-:S07]  /*01b0*/  ISETP.NE.U32.AND P1, PT, RZ, UR4, PT ;  /* 0x00000004ff007c0c */ /* 0x000fce000bf25070 */
[----:B-1----:R-:W1:Y:S02]  /*01c0*/  MUFU.RCP R4, R4 ;  /* 0x0000000400047308 */ /* 0x002e640000001000 */
[----:B-1----:R-:W-:-:S06]  /*01d0*/  IADD3 R2, PT, PT, R4, 0xffffffe, RZ ;  /* 0x0ffffffe04027810 */ /* 0x002fcc0007ffe0ff */
[----:B------:R1:W2:Y:S02]  /*01e0*/  F2I.FTZ.U32.TRUNC.NTZ R3, R2 ;  /* 0x0000000200037305 */ /* 0x0002a4000021f000 */
[----:B-1----:R-:W-:Y:S01]  /*01f0*/  MOV R2, RZ ;  /* 0x000000ff00027202 */ /* 0x002fe20000000f00 */
[----:B--2---:R-:W-:-:S04]  /*0200*/  IMAD.MOV R5, RZ, RZ, -R3 ;  /* 0x000000ffff057224 */ /* 0x004fc800078e0a03 */
[----:B------:R-:W-:-:S04]  /*0210*/  IMAD R5, R5, UR4, RZ ;  /* 0x0000000405057c24 */ /* 0x000fc8000f8e02ff */
[----:B------:R-:W-:-:S06]  /*0220*/  IMAD.HI.U32 R3, R3, R5, R2 ;  /* 0x0000000503037227 */ /* 0x000fcc00078e0002 */
[----:B------:R-:W-:-:S05]  /*0230*/  IMAD.HI.U32 R3, R3, R0, RZ ;  /* 0x0000000003037227 */ /* 0x000fca00078e00ff */
[----:B------:R-:W-:-:S05]  /*0240*/  IADD3 R3, PT, PT, -R3, RZ, RZ ;  /* 0x000000ff03037210 */ /* 0x000fca0007ffe1ff */
[----:B------:R-:W-:Y:S02]  /*0250*/  IMAD R5, R3, UR4, R0 ;  /* 0x0000000403057c24 */ /* 0x000fe4000f8e0200 */
[----:B------:R-:W-:-:S03]  /*0260*/  IMAD.MOV.U32 R3, RZ, RZ, RZ ;  /* 0x000000ffff037224 */ /* 0x000fc600078e00ff */
[----:B------:R-:W-:-:S13]  /*0270*/  ISETP.GE.U32.AND P0, PT, R5, UR4, PT ;  /* 0x0000000405007c0c */ /* 0x000fda000bf06070 */
[----:B------:R-:W-:-:S05]  /*0280*/  @P0 VIADD R5, R5, -UR4 ;  /* 0x8000000405050c36 */ /* 0x000fca0008000000 */
[----:B------:R-:W-:-:S13]  /*0290*/  ISETP.GE.U32.AND P0, PT, R5, UR4, PT ;  /* 0x0000000405007c0c */ /* 0x000fda000bf06070 */
[----:B------:R-:W-:Y:S02]  /*02a0*/  @P0 IADD3 R5, PT, PT, R5, -UR4, RZ ;  /* 0x8000000405050c10 */ /* 0x000fe4000fffe0ff */
[----:B------:R-:W-:-:S04]  /*02b0*/  @!P1 LOP3.LUT R5, RZ, UR4, RZ, 0x33, !PT ;  /* 0x00000004ff059c12 */ /* 0x000fc8000f8e33ff */
[----:B------:R-:W-:Y:S01]  /*02c0*/  MOV R2, R5 ;  /* 0x0000000500027202 */ /* 0x000fe20000000f00 */
[----:B------:R-:W-:Y:S06]  /*02d0*/  BRA `(.L_x_3) ;  /* 0x0000000000107947 */ /* 0x000fec0003800000 */
.L_x_2:
[----:B------:R-:W-:-:S07]  /*02e0*/  MOV R2, 0x300 ;  /* 0x0000030000027802 */ /* 0x000fce0000000f00 */
[----:B0-----:R-:W-:Y:S05]  /*02f0*/  CALL.REL.NOINC `($__internal_1_$__cuda_sm20_rem_s64) ;  /* 0x0000001c00f87944 */ /* 0x001fea0003c00000 */
[----:B------:R-:W-:Y:S02]  /*0300*/  MOV R2, R4 ;  /* 0x0000000400027202 */ /* 0x000fe40000000f00 */
[----:B------:R-:W-:-:S07]  /*0310*/  MOV R3, R5 ;  /* 0x0000000500037202 */ /* 0x000fce0000000f00 */
.L_x_3:
[----:B0-----:R-:W-:Y:S05]  /*0320*/  BSYNC.RECONVERGENT B0 ;  /* 0x0000000000007941 */ /* 0x001fea0003800200 */
.L_x_1:
[----:B------:R-:W0:Y:S01]  /*0330*/  LDCU UR4, c[0x0][0x398] ;  /* 0x00007300ff0477ac */ /* 0x000e220008000800 */
[----:B------:R-:W1:Y:S01]  /*0340*/  LDC.64 R6, c[0x0][0x380] ;  /* 0x0000e000ff067b82 */ /* 0x000e620000000a00 */
[----:B------:R-:W-:Y:S01]  /*0350*/  IMAD R13, R9, 0xc, RZ ;  /* 0x0000000c090d7824 */ /* 0x000fe200078e02ff */
[----:B------:R-:W-:Y:S01]  /*0360*/  BSSY.RECONVERGENT B0, `(.L_x_4) ;  /* 0x0000103000007945 */ /* 0x000fe20003800200 */
[----:B------:R-:W-:Y:S02]  /*0370*/  HFMA2 R8, -RZ, RZ, 3.390625, 0 ;  /* 0x42c80000ff087431 */ /* 0x000fe400000001ff */
[----:B------:R-:W-:-:S03]  /*0380*/  IMAD.MOV.U32 R10, RZ, RZ, RZ ;  /* 0x000000ffff0a7224 */ /* 0x000fc600078e00ff */
[----:B------:R-:W2:Y:S01]  /*0390*/  LDC.64 R4, c[0x0][0x388] ;  /* 0x0000e200ff047b82 */ /* 0x000ea20000000a00 */
[----:B0-----:R-:W-:-:S04]  /*03a0*/  ISETP.GE.U32.AND P0, PT, R2, UR4, PT ;  /* 0x0000000402007c0c */ /* 0x001fc8000bf06070 */
[----:B------:R-:W-:Y:S01]  /*03b0*/  ISETP.GE.AND.EX P0, PT, R3, UR7, PT, P0 ;  /* 0x0000000703007c0c */ /* 0x000fe2000bf06300 */
[----:B-1----:R-:W-:-:S03]  /*03c0*/  IMAD.WIDE.U32 R6, R0, 0xc, R6 ;  /* 0x0000000c00067825 */ /* 0x002fc600078e0006 */
[----:B------:R-:W-:Y:S01]  /*03d0*/  IADD3 R6, P1, PT, R6, 0x4, RZ ;  /* 0x0000000406067810 */ /* 0x000fe20007f3e0ff */
[----:B--2---:R-:W-:-:S03]  /*03e0*/  IMAD.WIDE.U32 R4, R0, 0xc, R4 ;  /* 0x0000000c00047825 */ /* 0x004fc600078e0004 */
[----:B------:R-:W-:Y:S01]  /*03f0*/  IADD3.X R7, PT, PT, R13, R7, RZ, P1, !PT ;  /* 0x000000070d077210 */ /* 0x000fe20000ffe4ff */
[----:B------:R-:W-:Y:S01]  /*0400*/  IMAD.IADD R5, R5, 0x1, R13 ;  /* 0x0000000105057824 */ /* 0x000fe200078e020d */
[----:B------:R-:W-:-:S03]  /*0410*/  MOV R13, RZ ;  /* 0x000000ff000d7202 */ /* 0x000fc60000000f00 */
[----:B------:R-:W-:Y:S05]  /*0420*/  @P0 BRA `(.L_x_5) ;  /* 0x0000000c00d80947 */ /* 0x000fea0003800000 */
[----:B------:R0:W5:Y:S01]  /*0430*/  LDG.E R12, desc[UR8][R4.64] ;  /* 0x00000008040c7981 */ /* 0x000162000c1e1900 */
[----:B------:R-:W1:Y:S01]  /*0440*/  LDCU UR4, c[0x0][0x390] ;  /* 0x00007200ff0477ac */ /* 0x000e620008000800 */
[----:B------:R-:W-:Y:S01]  /*0450*/  CS2R R14, SRZ ;  /* 0x00000000000e7805 */ /* 0x000fe2000001ff00 */
[----:B-1----:R-:W-:-:S06]  /*0460*/  UIADD3 UR4, UPT, UPT, -UR4, URZ, URZ ;  /* 0x000000ff04047290 */ /* 0x002fcc000fffe1ff */
[----:B0-----:R-:W-:-:S07]  /*0470*/  MOV R16, UR4 ;  /* 0x0000000400107c02 */ /* 0x001fce0008000f00 */
.L_x_15:
[----:B------:R-:W2:Y:S01]  /*0480*/  LDG.E R17, desc[UR8][R6.64+-0x4] ;  /* 0xfffffc0806117981 */ /* 0x000ea2000c1e1900 */
[----:B------:R-:W-:Y:S01]  /*0490*/  BSSY.RECONVERGENT B1, `(.L_x_6) ;  /* 0x0000048000017945 */ /* 0x000fe20003800200 */
[----:B------:R-:W-:Y:S02]  /*04a0*/  IMAD.MOV.U32 R18, RZ, RZ, 0x3f800000 ;  /* 0x3f800000ff127424 */ /* 0x000fe400078e00ff */
[----:B--2--5:R-:W-:-:S05]  /*04b0*/  FADD R17, R12, -R17 ;  /* 0x800000110c117221 */ /* 0x024fca0000000000 */
[----:B------:R-:W-:-:S13]  /*04c0*/  FSETP.NEU.AND P0, PT, R17, 1, PT ;  /* 0x3f8000001100780b */ /* 0x000fda0003f0d000 */
[----:B------:R-:W-:Y:S05]  /*04d0*/  @!P0 BRA `(.L_x_7) ;  /* 0x00000004000c8947 */ /* 0x000fea0003800000 */
[----:B------:R-:W-:-:S13]  /*04e0*/  FSETP.NAN.AND P0, PT, |R17|, |R17|, PT ;  /* 0x400000111100720b */ /* 0x000fda0003f08200 */
[----:B------:R-:W-:Y:S05]  /*04f0*/  @P0 BRA `(.L_x_8) ;  /* 0x0000000400000947 */ /* 0x000fea0003800000 */
[C---:B------:R-:W-:Y:S01]  /*0500*/  FMUL R18, |R17|.reuse, 16777216 ;  /* 0x4b80000011127820 */ /* 0x040fe20000400200 */
[C---:B------:R-:W-:Y:S01]  /*0510*/  FSETP.GEU.AND P0, PT, |R17|.reuse, 1.175494350822287508e-38, PT ;  /* 0x008000001100780b */ /* 0x040fe20003f0e200 */
[----:B------:R-:W-:Y:S01]  /*0520*/  IMAD.MOV.U32 R26, RZ, RZ, 0x3a2c32e4 ;  /* 0x3a2c32e4ff1a7424 */ /* 0x000fe200078e00ff */
[----:B------:R-:W-:Y:S02]  /*0530*/  FSETP.NEU.AND P3, PT, R17, RZ, PT ;  /* 0x000000ff1100720b */ /* 0x000fe40003f6d000 */
[----:B------:R-:W-:Y:S02]  /*0540*/  FSEL R18, R18, |R17|, !P0 ;  /* 0x4000001112127208 */ /* 0x000fe40004000000 */
[----:B------:R-:W-:Y:S02]  /*0550*/  FSEL R20, RZ, -24, P0 ;  /* 0xc1c00000ff147808 */ /* 0x000fe40000000000 */
[----:B------:R-:W-:-:S04]  /*0560*/  IADD3 R19, PT, PT, R18, -0x3f3504f3, RZ ;  /* 0xc0cafb0d12137810 */ /* 0x000fc80007ffe0ff */
[----:B------:R-:W-:-:S04]  /*0570*/  LOP3.LUT R21, R19, 0xff800000, RZ, 0xc0, !PT ;  /* 0xff80000013157812 */ /* 0x000fc800078ec0ff */
[-C--:B------:R-:W-:Y:S02]  /*0580*/  IADD3 R19, PT, PT, R18, -R21.reuse, RZ ;  /* 0x8000001512137210 */ /* 0x080fe40007ffe0ff */
[----:B------:R-:W-:-:S03]  /*0590*/  I2FP.F32.S32 R21, R21 ;  /* 0x0000001500157245 */ /* 0x000fc60000201400 */
[C---:B------:R-:W-:Y:S01]  /*05a0*/  FADD R18, R19.reuse, 1 ;  /* 0x3f80000013127421 */ /* 0x040fe20000000000 */
[----:B------:R-:W-:-:S04]  /*05b0*/  FADD R24, R19, -1 ;  /* 0xbf80000013187421 */ /* 0x000fc80000000000 */
[----:B------:R-:W-:Y:S01]  /*05c0*/  FADD R19, R24, R24 ;  /* 0x0000001818137221 */ /* 0x000fe20000000000 */
[----:B------:R-:W0:Y:S03]  /*05d0*/  MUFU.RCP R18, R18 ;  /* 0x0000001200127308 */ /* 0x000e260000001000 */
[----:B0-----:R-:W-:-:S04]  /*05e0*/  FMUL R19, R18, R19 ;  /* 0x0000001312137220 */ /* 0x001fc80000400000 */
[----:B------:R-:W-:-:S04]  /*05f0*/  FADD R22, R24, -R19 ;  /* 0x8000001318167221 */ /* 0x000fc80000000000 */
[----:B------:R-:W-:Y:S01]  /*0600*/  FADD R23, R22, R22 ;  /* 0x0000001616177221 */ /* 0x000fe20000000000 */
[----:B------:R-:W-:Y:S01]  /*0610*/  FFMA R22, R21, 1.1920928955078125e-07, R20 ;  /* 0x3400000015167823 */ /* 0x000fe20000000014 */
[CC--:B------:R-:W-:Y:S02]  /*0620*/  FMUL R21, R19.reuse, R19.reuse ;  /* 0x0000001313157220 */ /* 0x0c0fe40000400000 */
[----:B------:R-:W-:Y:S01]  /*0630*/  FFMA R23, R24, -R19, R23 ;  /* 0x8000001318177223 */ /* 0x000fe20000000017 */
[----:B------:R-:W-:Y:S01]  /*0640*/  FFMA R20, R19, 1.4426950216293334961, R22 ;  /* 0x3fb8aa3b13147823 */ /* 0x000fe20000000016 */
[C---:B------:R-:W-:Y:S02]  /*0650*/  FFMA R24, R21.reuse, R26, 0.0032181653659790754318 ;  /* 0x3b52e7db15187423 */ /* 0x040fe4000000001a */
[----:B------:R-:W-:Y:S01]  /*0660*/  FMUL R23, R18, R23 ;  /* 0x0000001712177220 */ /* 0x000fe20000400000 */
[----:B------:R-:W-:Y:S01]  /*0670*/  FADD R22, R22, -R20 ;  /* 0x8000001416167221 */ /* 0x000fe20000000000 */
[----:B------:R-:W-:-:S03]  /*0680*/  FFMA R24, R21, R24, 0.018033718690276145935 ;  /* 0x3c93bb7315187423 */ /* 0x000fc60000000018 */
[----:B------:R-:W-:Y:S01]  /*0690*/  FFMA R22, R19, 1.4426950216293334961, R22 ;  /* 0x3fb8aa3b13167823 */ /* 0x000fe20000000016 */
[----:B------:R-:W-:-:S03]  /*06a0*/  FFMA R24, R21, R24, 0.12022458761930465698 ;  /* 0x3df6384f15187423 */ /* 0x000fc60000000018 */
[----:B------:R-:W-:Y:S01]  /*06b0*/  FFMA R22, R23, 1.4426950216293334961, R22 ;  /* 0x3fb8aa3b17167823 */ /* 0x000fe20000000016 */
[----:B------:R-:W-:-:S03]  /*06c0*/  FMUL R24, R21, R24 ;  /* 0x0000001815187220 */ /* 0x000fc60000400000 */
[----:B------:R-:W-:Y:S01]  /*06d0*/  FFMA R22, R19, 1.9251366722983220825e-08, R22 ;  /* 0x32a55e3413167823 */ /* 0x000fe20000000016 */
[----:B------:R-:W-:-:S04]  /*06e0*/  FMUL R18, R24, 3 ;  /* 0x4040000018127820 */ /* 0x000fc80000400000 */
[----:B------:R-:W-:-:S04]  /*06f0*/  FFMA R23, R23, R18, R22 ;  /* 0x0000001217177223 */ /* 0x000fc80000000016 */
[----:B------:R-:W-:-:S04]  /*0700*/  FFMA R23, R19, R24, R23 ;  /* 0x0000001813177223 */ /* 0x000fc80000000017 */
[----:B------:R-:W-:-:S04]  /*0710*/  FADD R21, R20, R23 ;  /* 0x0000001714157221 */ /* 0x000fc80000000000 */
[----:B------:R-:W-:Y:S01]  /*0720*/  FMUL R18, R21, 2 ;  /* 0x4000000015127820 */ /* 0x000fe20000400000 */
[----:B------:R-:W-:-:S03]  /*0730*/  FADD R20, -R20, R21 ;  /* 0x0000001514147221 */ /* 0x000fc60000000100 */
[----:B------:R-:W0:Y:S01]  /*0740*/  FRND R19, R18 ;  /* 0x0000001200137307 */ /* 0x000e220000201000 */
[----:B------:R-:W-:Y:S01]  /*0750*/  FADD R20, R23, -R20 ;  /* 0x8000001417147221 */ /* 0x000fe20000000000 */
[----:B------:R-:W-:Y:S01]  /*0760*/  FFMA R21, R21, 2, -R18 ;  /* 0x4000000015157823 */ /* 0x000fe20000000812 */
[----:B------:R-:W-:Y:S01]  /*0770*/  HFMA2 R23, -RZ, RZ, 0.64013671875, -15.109375 ;  /* 0x391fcb8eff177431 */ /* 0x000fe200000001ff */
[----:B------:R-:W-:Y:S02]  /*0780*/  FSETP.GT.AND P1, PT, |R18|, 152, PT ;  /* 0x431800001200780b */ /* 0x000fe40003f24200 */
[----:B------:R-:W-:Y:S01]  /*0790*/  FFMA R21, R20, 2, R21 ;  /* 0x4000000014157823 */ /* 0x000fe20000000015 */
[C---:B------:R-:W-:Y:S01]  /*07a0*/  FSETP.GEU.AND P2, PT, R18.reuse, RZ, PT ;  /* 0x000000ff1200720b */ /* 0x040fe20003f4e000 */
[----:B------:R1:W2:Y:S01]  /*07b0*/  F2I.NTZ R22, R18 ;  /* 0x0000001200167305 */ /* 0x0002a20000203100 */
[----:B0-----:R-:W-:Y:S01]  /*07c0*/  FADD R20, R18, -R19 ;  /* 0x8000001312147221 */ /* 0x001fe20000000000 */
[----:B------:R-:W-:-:S02]  /*07d0*/  FSETP.GT.AND P0, PT, R19, RZ, PT ;  /* 0x000000ff1300720b */ /* 0x000fc40003f04000 */
[----:B-1----:R-:W-:Y:S01]  /*07e0*/  FSEL R18, RZ, +INF , !P2 ;  /* 0x7f800000ff127808 */ /* 0x002fe20005000000 */
[----:B------:R-:W-:Y:S01]  /*07f0*/  FADD R20, R20, R21 ;  /* 0x0000001514147221 */ /* 0x000fe20000000000 */
[----:B------:R-:W-:Y:S02]  /*0800*/  SEL R19, RZ, 0x83000000, P0 ;  /* 0x83000000ff137807 */ /* 0x000fe40000000000 */
[----:B------:R-:W-:Y:S01]  /*0810*/  FSETP.NEU.AND P0, PT, |R17|, +INF , PT ;  /* 0x7f8000001100780b */ /* 0x000fe20003f0d200 */
[----:B------:R-:W-:Y:S01]  /*0820*/  FFMA R21, R20, R23, 0.0013391353422775864601 ;  /* 0x3aaf85ed14157423 */ /* 0x000fe20000000017 */
[----:B--2---:R-:W-:Y:S01]  /*0830*/  LEA R22, R22, -R19, 0x17 ;  /* 0x8000001316167211 */ /* 0x004fe200078eb8ff */
[----:B------:R-:W-:Y:S02]  /*0840*/  VIADD R19, R19, 0x7f000000 ;  /* 0x7f00000013137836 */ /* 0x000fe40000000000 */
[----:B------:R-:W-:-:S04]  /*0850*/  FFMA R21, R20, R21, 0.0096188392490148544312 ;  /* 0x3c1d985614157423 */ /* 0x000fc80000000015 */
[----:B------:R-:W-:-:S04]  /*0860*/  FFMA R21, R20, R21, 0.055503588169813156128 ;  /* 0x3d6357bb14157423 */ /* 0x000fc80000000015 */
[----:B------:R-:W-:-:S04]  /*0870*/  FFMA R21, R20, R21, 0.24022644758224487305 ;  /* 0x3e75fdec14157423 */ /* 0x000fc80000000015 */
[----:B------:R-:W-:-:S04]  /*0880*/  FFMA R21, R20, R21, 0.69314718246459960938 ;  /* 0x3f31721814157423 */ /* 0x000fc80000000015 */
[----:B------:R-:W-:-:S04]  /*0890*/  FFMA R20, R20, R21, 1 ;  /* 0x3f80000014147423 */ /* 0x000fc80000000015 */
[----:B------:R-:W-:-:S04]  /*08a0*/  FMUL R19, R19, R20 ;  /* 0x0000001413137220 */ /* 0x000fc80000400000 */
[----:B------:R-:W-:Y:S01]  /*08b0*/  @!P1 FMUL R18, R22, R19 ;  /* 0x0000001316129220 */ /* 0x000fe20000400000 */
[----:B------:R-:W-:Y:S06]  /*08c0*/  @P0 BRA P3, `(.L_x_7) ;  /* 0x0000000000100947 */ /* 0x000fec0001800000 */
[----:B------:R-:W-:-:S05]  /*08d0*/  FADD R17, R17, R17 ;  /* 0x0000001111117221 */ /* 0x000fca0000000000 */
[----:B------:R-:W-:Y:S01]  /*08e0*/  LOP3.LUT R18, R17, 0x7fffffff, RZ, 0xc0, !PT ;  /* 0x7fffffff11127812 */ /* 0x000fe200078ec0ff */
[----:B------:R-:W-:Y:S06]  /*08f0*/  BRA `(.L_x_7) ;  /* 0x0000000000047947 */ /* 0x000fec0003800000 */
.L_x_8:
[----:B------:R-:W-:-:S07]  /*0900*/  FADD R18, R17, 2 ;  /* 0x4000000011127421 */ /* 0x000fce0000000000 */
.L_x_7:
[----:B------:R-:W-:Y:S05]  /*0910*/  BSYNC.RECONVERGENT B1 ;  /* 0x0000000000017941 */ /* 0x000fea0003800200 */
.L_x_6:
[----:B------:R-:W2:Y:S04]  /*0920*/  LDG.E R17, desc[UR8][R4.64+0x4] ;  /* 0x0000040804117981 */ /* 0x000ea8000c1e1900 */
[----:B------:R-:W2:Y:S01]  /*0930*/  LDG.E R20, desc[UR8][R6.64] ;  /* 0x0000000806147981 */ /* 0x000ea2000c1e1900 */
[----:B------:R-:W-:Y:S01]  /*0940*/  BSSY.RECONVERGENT B1, `(.L_x_9) ;  /* 0x0000048000017945 */ /* 0x000fe20003800200 */
[----:B------:R-:W-:Y:S01]  /*0950*/  MOV R19, 0x3f800000 ;  /* 0x3f80000000137802 */ /* 0x000fe20000000f00 */
[----:B--2---:R-:W-:-:S05]  /*0960*/  FADD R17, R17, -R20 ;  /* 0x8000001411117221 */ /* 0x004fca0000000000 */
[----:B------:R-:W-:-:S13]  /*0970*/  FSETP.NEU.AND P0, PT, R17, 1, PT ;  /* 0x3f8000001100780b */ /* 0x000fda0003f0d000 */
[----:B------:R-:W-:Y:S05]  /*0980*/  @!P0 BRA `(.L_x_10) ;  /* 0x00000004000c8947 */ /* 0x000fea0003800000 */
[----:B------:R-:W-:-:S13]  /*0990*/  FSETP.NAN.AND P0, PT, |R17|, |R17|, PT ;  /* 0x400000111100720b */ /* 0x000fda0003f08200 */
[----:B------:R-:W-:Y:S05]  /*09a0*/  @P0 BRA `(.L_x_11) ;  /* 0x0000000400000947 */ /* 0x000fea0003800000 */
[C---:B------:R-:W-:Y:S01]  /*09b0*/  FMUL R20, |R17|.reuse, 16777216 ;  /* 0x4b80000011147820 */ /* 0x040fe20000400200 */
[C---:B------:R-:W-:Y:S01]  /*09c0*/  FSETP.GEU.AND P0, PT, |R17|.reuse, 1.175494350822287508e-38, PT ;  /* 0x008000001100780b */ /* 0x040fe20003f0e200 */
[----:B------:R-:W-:Y:S01]  /*09d0*/  HFMA2 R25, -RZ, RZ, 0.771484375, 0.21533203125 ;  /* 0x3a2c32e4ff197431 */ /* 0x000fe200000001ff */
[----:B------:R-:W-:Y:S02]  /*09e0*/  FSETP.NEU.AND P3, PT, R17, RZ, PT ;  /* 0x000000ff1100720b */ /* 0x000fe40003f6d000 */
[----:B------:R-:W-:Y:S02]  /*09f0*/  FSEL R20, R20, |R17|, !P0 ;  /* 0x4000001114147208 */ /* 0x000fe40004000000 */
[----:B------:R-:W-:Y:S02]  /*0a00*/  FSEL R22, RZ, -24, P0 ;  /* 0xc1c00000ff167808 */ /* 0x000fe40000000000 */
[----:B------:R-:W-:-:S04]  /*0a10*/  IADD3 R19, PT, PT, R20, -0x3f3504f3, RZ ;  /* 0xc0cafb0d14137810 */ /* 0x000fc80007ffe0ff */
[----:B------:R-:W-:-:S05]  /*0a20*/  LOP3.LUT R23, R19, 0xff800000, RZ, 0xc0, !PT ;  /* 0xff80000013177812 */ /* 0x000fca00078ec0ff */
[----:B------:R-:W-:Y:S01]  /*0a30*/  IMAD.IADD R20, R20, 0x1, -R23 ;  /* 0x0000000114147824 */ /* 0x000fe200078e0a17 */
[----:B------:R-:W-:-:S03]  /*0a40*/  I2FP.F32.S32 R23, R23 ;  /* 0x0000001700177245 */ /* 0x000fc60000201400 */
[C---:B------:R-:W-:Y:S01]  /*0a50*/  FADD R19, R20.reuse, 1 ;  /* 0x3f80000014137421 */ /* 0x040fe20000000000 */
[----:B------:R-:W-:Y:S01]  /*0a60*/  FADD R21, R20, -1 ;  /* 0xbf80000014157421 */ /* 0x000fe20000000000 */
[----:B------:R-:W-:-:S03]  /*0a70*/  FFMA R23, R23, 1.1920928955078125e-07, R22 ;  /* 0x3400000017177823 */ /* 0x000fc60000000016 */
[----:B------:R-:W-:Y:S01]  /*0a80*/  FADD R20, R21, R21 ;  /* 0x0000001515147221 */ /* 0x000fe20000000000 */
[----:B------:R-:W0:Y:S03]  /*0a90*/  MUFU.RCP R19, R19 ;  /* 0x0000001300137308 */ /* 0x000e260000001000 */
[----:B0-----:R-:W-:-:S04]  /*0aa0*/  FMUL R20, R19, R20 ;  /* 0x0000001413147220 */ /* 0x001fc80000400000 */
[----:B------:R-:W-:Y:S01]  /*0ab0*/  FADD R24, R21, -R20 ;  /* 0x8000001415187221 */ /* 0x000fe20000000000 */
[----:B------:R-:W-:-:S03]  /*0ac0*/  FMUL R22, R20, R20 ;  /* 0x0000001414167220 */ /* 0x000fc60000400000 */
[----:B------:R-:W-:Y:S01]  /*0ad0*/  FADD R24, R24, R24 ;  /* 0x0000001818187221 */ /* 0x000fe20000000000 */
[----:B------:R-:W-:-:S03]  /*0ae0*/  FFMA R25, R22, R25, 0.0032181653659790754318 ;  /* 0x3b52e7db16197423 */ /* 0x000fc60000000019 */
[----:B------:R-:W-:Y:S01]  /*0af0*/  FFMA R24, R21, -R20, R24 ;  /* 0x8000001415187223 */ /* 0x000fe20000000018 */
[----:B------:R-:W-:Y:S01]  /*0b00*/  FFMA R21, R20, 1.4426950216293334961, R23 ;  /* 0x3fb8aa3b14157823 */ /* 0x000fe20000000017 */
[C---:B------:R-:W-:Y:S02]  /*0b10*/  FFMA R25, R22.reuse, R25, 0.018033718690276145935 ;  /* 0x3c93bb7316197423 */ /* 0x040fe40000000019 */
[----:B------:R-:W-:Y:S01]  /*0b20*/  FMUL R19, R19, R24 ;  /* 0x0000001813137220 */ /* 0x000fe20000400000 */
[----:B------:R-:W-:Y:S01]  /*0b30*/  FADD R23, R23, -R21 ;  /* 0x8000001517177221 */ /* 0x000fe20000000000 */
[----:B------:R-:W-:-:S03]  /*0b40*/  FFMA R25, R22, R25, 0.12022458761930465698 ;  /* 0x3df6384f16197423 */ /* 0x000fc60000000019 */
[----:B------:R-:W-:Y:S01]  /*0b50*/  FFMA R24, R20, 1.4426950216293334961, R23 ;  /* 0x3fb8aa3b14187823 */ /* 0x000fe20000000017 */
[----:B------:R-:W-:-:S03]  /*0b60*/  FMUL R25, R22, R25 ;  /* 0x0000001916197220 */ /* 0x000fc60000400000 */
[----:B------:R-:W-:Y:S01]  /*0b70*/  FFMA R23, R19, 1.4426950216293334961, R24 ;  /* 0x3fb8aa3b13177823 */ /* 0x000fe20000000018 */
[----:B------:R-:W-:-:S03]  /*0b80*/  FMUL R22, R25, 3 ;  /* 0x4040000019167820 */ /* 0x000fc60000400000 */
[----:B------:R-:W-:-:S04]  /*0b90*/  FFMA R24, R20, 1.9251366722983220825e-08, R23 ;  /* 0x32a55e3414187823 */ /* 0x000fc80000000017 */
        /* <DEDUP_REMOVED lines=8> */
[----:B------:R-:W-:Y:S02]  /*0c20*/  MOV R22, 0x391fcb8e ;  /* 0x391fcb8e00167802 */ /* 0x000fe40000000f00 */
[----:B------:R-:W-:Y:S01]  /*0c30*/  FSETP.GT.AND P1, PT, |R19|, 152, PT ;  /* 0x431800001300780b */ /* 0x000fe20003f24200 */
        /* <DEDUP_REMOVED lines=9> */
[----:B------:R-:W-:Y:S02]  /*0cd0*/  FFMA R22, R21, R22, 0.0013391353422775864601 ;  /* 0x3aaf85ed15167423 */ /* 0x000fe40000000016 */
[----:B--2---:R-:W-:Y:S01]  /*0ce0*/  IMAD R23, R23, 0x800000, -R20 ;  /* 0x0080000017177824 */ /* 0x004fe200078e0a14 */
[----:B------:R-:W-:Y:S01]  /*0cf0*/  IADD3 R20, PT, PT, R20, 0x7f000000, RZ ;  /* 0x7f00000014147810 */ /* 0x000fe20007ffe0ff */
        /* <DEDUP_REMOVED lines=11> */
.L_x_11:
[----:B------:R-:W-:-:S07]  /*0db0*/  FADD R19, R17, 2 ;  /* 0x4000000011137421 */ /* 0x000fce0000000000 */
.L_x_10:
[----:B------:R-:W-:Y:S05]  /*0dc0*/  BSYNC.RECONVERGENT B1 ;  /* 0x0000000000017941 */ /* 0x000fea0003800200 */
.L_x_9:
[----:B------:R-:W2:Y:S04]  /*0dd0*/  LDG.E R17, desc[UR8][R4.64+0x8] ;  /* 0x0000080804117981 */ /* 0x000ea8000c1e1900 */
[----:B------:R-:W2:Y:S01]  /*0de0*/  LDG.E R20, desc[UR8][R6.64+0x4] ;  /* 0x0000040806147981 */ /* 0x000ea2000c1e1900 */
[----:B------:R-:W-:Y:S01]  /*0df0*/  FADD R18, R19, R18 ;  /* 0x0000001213127221 */ /* 0x000fe20000000000 */
[----:B------:R-:W-:Y:S01]  /*0e00*/  BSSY.RECONVERGENT B1, `(.L_x_12) ;  /* 0x0000048000017945 */ /* 0x000fe20003800200 */
[----:B------:R-:W-:Y:S02]  /*0e10*/  HFMA2 R19, -RZ, RZ, 1.875, 0 ;  /* 0x3f800000ff137431 */ /* 0x000fe400000001ff */
[----:B--2---:R-:W-:-:S05]  /*0e20*/  FADD R17, R17, -R20 ;  /* 0x8000001411117221 */ /* 0x004fca0000000000 */
[----:B------:R-:W-:-:S13]  /*0e30*/  FSETP.NEU.AND P0, PT, R17, 1, PT ;  /* 0x3f8000001100780b */ /* 0x000fda0003f0d000 */
[----:B------:R-:W-:Y:S05]  /*0e40*/  @!P0 BRA `(.L_x_13) ;  /* 0x00000004000c8947 */ /* 0x000fea0003800000 */
[----:B------:R-:W-:-:S13]  /*0e50*/  FSETP.NAN.AND P0, PT, |R17|, |R17|, PT ;  /* 0x400000111100720b */ /* 0x000fda0003f08200 */
[----:B------:R-:W-:Y:S05]  /*0e60*/  @P0 BRA `(.L_x_14) ;  /* 0x0000000400000947 */ /* 0x000fea0003800000 */
[C---:B------:R-:W-:Y:S01]  /*0e70*/  FMUL R20, |R17|.reuse, 16777216 ;  /* 0x4b80000011147820 */ /* 0x040fe20000400200 */
[C---:B------:R-:W-:Y:S02]  /*0e80*/  FSETP.GEU.AND P0, PT, |R17|.reuse, 1.175494350822287508e-38, PT ;  /* 0x008000001100780b */ /* 0x040fe40003f0e200 */
[----:B------:R-:W-:Y:S02]  /*0e90*/  MOV R25, 0x3a2c32e4 ;  /* 0x3a2c32e400197802 */ /* 0x000fe40000000f00 */
[----:B------:R-:W-:Y:S02]  /*0ea0*/  FSEL R20, R20, |R17|, !P0 ;  /* 0x4000001114147208 */ /* 0x000fe40004000000 */
[----:B------:R-:W-:Y:S02]  /*0eb0*/  FSEL R22, RZ, -24, P0 ;  /* 0xc1c00000ff167808 */ /* 0x000fe40000000000 */
[----:B------:R-:W-:Y:S01]  /*0ec0*/  FSETP.NEU.AND P3, PT, R17, RZ, PT ;  /* 0x000000ff1100720b */ /* 0x000fe20003f6d000 */
[----:B------:R-:W-:-:S05]  /*0ed0*/  VIADD R19, R20, 0xc0cafb0d ;  /* 0xc0cafb0d14137836 */ /* 0x000fca0000000000 */
[----:B------:R-:W-:-:S04]  /*0ee0*/  LOP3.LUT R23, R19, 0xff800000, RZ, 0xc0, !PT ;  /* 0xff80000013177812 */ /* 0x000fc800078ec0ff */
[-C--:B------:R-:W-:Y:S02]  /*0ef0*/  IADD3 R20, PT, PT, R20, -R23.reuse, RZ ;  /* 0x8000001714147210 */ /* 0x080fe40007ffe0ff */
        /* <DEDUP_REMOVED lines=30> */
[----:B------:R-:W-:Y:S01]  /*10e0*/  IMAD.MOV.U32 R22, RZ, RZ, 0x391fcb8e ;  /* 0x391fcb8eff167424 */ /* 0x000fe200078e00ff */
        /* <DEDUP_REMOVED lines=11> */
[----:B--2---:R-:W-:Y:S02]  /*11a0*/  LEA R23, R23, -R20, 0x17 ;  /* 0x8000001417177211 */ /* 0x004fe400078eb8ff */
        /* <DEDUP_REMOVED lines=12> */
.L_x_14:
[----:B------:R-:W-:-:S07]  /*1270*/  FADD R19, R17, 2 ;  /* 0x4000000011137421 */ /* 0x000fce0000000000 */
.L_x_13:
[----:B------:R-:W-:Y:S05]  /*1280*/  BSYNC.RECONVERGENT B1 ;  /* 0x0000000000017941 */ /* 0x000fea0003800200 */
.L_x_12:
[----:B------:R-:W-:Y:S01]  /*1290*/  FADD R19, R18, R19 ;  /* 0x0000001312137221 */ /* 0x000fe20000000000 */
[----:B------:R-:W-:-:S04]  /*12a0*/  IADD3 R16, PT, PT, R16, 0x1, RZ ;  /* 0x0000000110107810 */ /* 0x000fc80007ffe0ff */
[----:B------:R-:W-:Y:S02]  /*12b0*/  FSETP.GEU.AND P1, PT, R19, R8, PT ;  /* 0x000000081300720b */ /* 0x000fe40003f2e000 */
[----:B------:R-:W-:Y:S02]  /*12c0*/  ISETP.NE.AND P3, PT, R16, RZ, PT ;  /* 0x000000ff1000720c */ /* 0x000fe40003f65270 */
[C---:B------:R-:W-:Y:S02]  /*12d0*/  SEL R10, R15.reuse, R10, !P1 ;  /* 0x0000000a0f0a7207 */ /* 0x040fe40004800000 */
[----:B------:R-:W-:Y:S02]  /*12e0*/  IADD3 R15, P0, PT, R15, 0x1, RZ ;  /* 0x000000010f0f7810 */ /* 0x000fe40007f1e0ff */
[----:B------:R-:W-:Y:S02]  /*12f0*/  SEL R13, R14, R13, !P1 ;  /* 0x0000000d0e0d7207 */ /* 0x000fe40004800000 */
[----:B------:R-:W-:Y:S01]  /*1300*/  IADD3 R17, P2, PT, R2, R15, RZ ;  /* 0x0000000f02117210 */ /* 0x000fe20007f5e0ff */
[----:B------:R-:W-:Y:S01]  /*1310*/  IMAD.X R14, RZ, RZ, R14, P0 ;  /* 0x000000ffff0e7224 */ /* 0x000fe200000e060e */
[----:B------:R-:W-:-:S02]  /*1320*/  FSEL R8, R19, R8, !P1 ;  /* 0x0000000813087208 */ /* 0x000fc40004800000 */
[----:B------:R-:W-:Y:S02]  /*1330*/  ISETP.GE.U32.AND P0, PT, R17, UR12, PT ;  /* 0x0000000c11007c0c */ /* 0x000fe4000bf06070 */
[----:B------:R-:W-:Y:S02]  /*1340*/  IADD3.X R17, PT, PT, R3, R14, RZ, P2, !PT ;  /* 0x0000000e03117210 */ /* 0x000fe400017fe4ff */
[----:B------:R-:W-:Y:S02]  /*1350*/  IADD3 R6, P2, PT, R6, 0xc, RZ ;  /* 0x0000000c06067810 */ /* 0x000fe40007f5e0ff */
[----:B------:R-:W-:-:S03]  /*1360*/  ISETP.GE.AND.EX P0, PT, R17, UR7, PT, P0 ;  /* 0x0000000711007c0c */ /* 0x000fc6000bf06300 */
[----:B------:R-:W-:-:S10]  /*1370*/  IMAD.X R7, RZ, RZ, R7, P2 ;  /* 0x000000ffff077224 */ /* 0x000fd400010e0607 */
[----:B------:R-:W-:Y:S05]  /*1380*/  @!P0 BRA P3, `(.L_x_15) ;  /* 0xfffffff0003c8947 */ /* 0x000fea000183ffff */
.L_x_5:
[----:B------:R-:W-:Y:S05]  /*1390*/  BSYNC.RECONVERGENT B0 ;  /* 0x0000000000007941 */ /* 0x000fea0003800200 */
.L_x_4:
[----:B------:R-:W-:Y:S01]  /*13a0*/  FSETP.NEU.AND P0, PT, R8, 100, PT ;  /* 0x42c800000800780b */ /* 0x000fe20003f0d000 */
[----:B------:R-:W-:-:S12]  /*13b0*/  BSSY.RECONVERGENT B0, `(.L_x_16) ;  /* 0x0000056000007945 */ /* 0x000fd80003800200 */
[----:B------:R-:W-:Y:S05]  /*13c0*/  @!P0 BRA `(.L_x_17) ;  /* 0x0000000400408947 */ /* 0x000fea0003800000 */
[----:B------:R-:W-:Y:S01]  /*13d0*/  ISETP.NE.U32.AND P0, PT, R10, 0x1, PT ;  /* 0x000000010a00780c */ /* 0x000fe20003f05070 */
[----:B------:R-:W-:Y:S01]  /*13e0*/  BSSY.RECONVERGENT B1, `(.L_x_18) ;  /* 0x0000049000017945 */ /* 0x000fe20003800200 */
[----:B------:R-:W-:Y:S02]  /*13f0*/  HFMA2 R5, -RZ, RZ, 1.875, 0 ;  /* 0x3f800000ff057431 */ /* 0x000fe400000001ff */
[----:B------:R-:W-:-:S13]  /*1400*/  ISETP.NE.AND.EX P0, PT, R13, RZ, PT, P0 ;  /* 0x000000ff0d00720c */ /* 0x000fda0003f05300 */
[----:B------:R-:W-:Y:S05]  /*1410*/  @!P0 BRA `(.L_x_19) ;  /* 0x0000000400148947 */ /* 0x000fea0003800000 */
[----:B------:R-:W-:-:S04]  /*1420*/  MOV R12, R10 ;  /* 0x0000000a000c7202 */ /* 0x000fc80000000f00 */
[----:B------:R-:W0:Y:S02]  /*1430*/  I2F.U64 R2, R12 ;  /* 0x0000000c00027312 */ /* 0x000e240000301000 */
[----:B0-----:R-:W-:-:S13]  /*1440*/  FSETP.NAN.AND P0, PT, |R2|, |R2|, PT ;  /* 0x400000020200720b */ /* 0x001fda0003f08200 */
[----:B------:R-:W-:Y:S05]  /*1450*/  @P0 BRA `(.L_x_20) ;  /* 0x0000000400000947 */ /* 0x000fea0003800000 */
[C---:B------:R-:W-:Y:S01]  /*1460*/  FMUL R3, |R2|.reuse, 16777216 ;  /* 0x4b80000002037820 */ /* 0x040fe20000400200 */
[----:B------:R-:W-:Y:S02]  /*1470*/  FSETP.GEU.AND P0, PT, |R2|, 1.175494350822287508e-38, PT ;  /* 0x008000000200780b */ /* 0x000fe40003f0e200 */
[----:B------:R-:W-:Y:S02]  /*1480*/  MOV R15, 0x3a2c32e4 ;  /* 0x3a2c32e4000f7802 */ /* 0x000fe40000000f00 */
[----:B------:R-:W-:-:S05]  /*1490*/  FSEL R3, R3, |R2|, !P0 ;  /* 0x4000000203037208 */ /* 0x000fca0004000000 */
[----:B------:R-:W-:-:S05]  /*14a0*/  VIADD R4, R3, 0xc0cafb0d ;  /* 0xc0cafb0d03047836 */ /* 0x000fca0000000000 */
[----:B------:R-:W-:-:S04]  /*14b0*/  LOP3.LUT R4, R4, 0xff800000, RZ, 0xc0, !PT ;  /* 0xff80000004047812 */ /* 0x000fc800078ec0ff */
[-C--:B------:R-:W-:Y:S02]  /*14c0*/  IADD3 R3, PT, PT, R3, -R4.reuse, RZ ;  /* 0x8000000403037210 */ /* 0x080fe40007ffe0ff */
[----:B------:R-:W-:-:S03]  /*14d0*/  I2FP.F32.S32 R4, R4 ;  /* 0x0000000400047245 */ /* 0x000fc60000201400 */
[C---:B------:R-:W-:Y:S01]  /*14e0*/  FADD R6, R3.reuse, 1 ;  /* 0x3f80000003067421 */ /* 0x040fe20000000000 */
[----:B------:R-:W-:Y:S01]  /*14f0*/  FADD R5, R3, -1 ;  /* 0xbf80000003057421 */ /* 0x000fe20000000000 */
[----:B------:R-:W-:-:S03]  /*1500*/  FSEL R3, RZ, -24, P0 ;  /* 0xc1c00000ff037808 */ /* 0x000fc60000000000 */
[----:B------:R-:W-:Y:S01]  /*1510*/  FADD R7, R5, R5 ;  /* 0x0000000505077221 */ /* 0x000fe20000000000 */
[----:B------:R-:W0:Y:S01]  /*1520*/  MUFU.RCP R6, R6 ;  /* 0x0000000600067308 */ /* 0x000e220000001000 */
[----:B------:R-:W-:Y:S02]  /*1530*/  FFMA R4, R4, 1.1920928955078125e-07, R3 ;  /* 0x3400000004047823 */ /* 0x000fe40000000003 */
[----:B0-----:R-:W-:-:S04]  /*1540*/  FMUL R7, R6, R7 ;  /* 0x0000000706077220 */ /* 0x001fc80000400000 */
[----:B------:R-:W-:Y:S01]  /*1550*/  FADD R12, R5, -R7 ;  /* 0x80000007050c7221 */ /* 0x000fe20000000000 */
[C---:B------:R-:W-:Y:S01]  /*1560*/  FMUL R8, R7.reuse, R7 ;  /* 0x0000000707087220 */ /* 0x040fe20000400000 */
[----:B------:R-:W-:Y:S02]  /*1570*/  FFMA R3, R7, 1.4426950216293334961, R4 ;  /* 0x3fb8aa3b07037823 */ /* 0x000fe40000000004 */
[----:B------:R-:W-:Y:S01]  /*1580*/  FADD R12, R12, R12 ;  /* 0x0000000c0c0c7221 */ /* 0x000fe20000000000 */
[----:B------:R-:W-:Y:S01]  /*1590*/  FFMA R15, R8, R15, 0.0032181653659790754318 ;  /* 0x3b52e7db080f7423 */ /* 0x000fe2000000000f */
[----:B------:R-:W-:Y:S02]  /*15a0*/  FADD R4, R4, -R3 ;  /* 0x8000000304047221 */ /* 0x000fe40000000000 */
[----:B------:R-:W-:Y:S01]  /*15b0*/  FFMA R5, R5, -R7, R12 ;  /* 0x8000000705057223 */ /* 0x000fe2000000000c */
[----:B------:R-:W-:Y:S01]  /*15c0*/  FFMA R15, R8, R15, 0.018033718690276145935 ;  /* 0x3c93bb73080f7423 */ /* 0x000fe2000000000f */
[----:B------:R-:W-:-:S02]  /*15d0*/  FFMA R4, R7, 1.4426950216293334961, R4 ;  /* 0x3fb8aa3b07047823 */ /* 0x000fc40000000004 */
[----:B------:R-:W-:Y:S01]  /*15e0*/  FMUL R5, R6, R5 ;  /* 0x0000000506057220 */ /* 0x000fe20000400000 */
        /* <DEDUP_REMOVED lines=19> */
[----:B------:R-:W-:Y:S01]  /*1720*/  FSETP.GT.AND P0, PT, R6, RZ, PT ;  /* 0x000000ff0600720b */ /* 0x000fe20003f04000 */
[----:B-1----:R-:W-:-:S02]  /*1730*/  FADD R5, R2, R2 ;  /* 0x0000000202057221 */ /* 0x002fc40000000000 */
[----:B------:R-:W-:-:S04]  /*1740*/  FADD R3, R3, R4 ;  /* 0x0000000403037221 */ /* 0x000fc80000000000 */
[----:B------:R-:W-:-:S04]  /*1750*/  FFMA R4, R3, R8, 0.0013391353422775864601 ;  /* 0x3aaf85ed03047423 */ /* 0x000fc80000000008 */
[----:B------:R-:W-:-:S04]  /*1760*/  FFMA R4, R3, R4, 0.0096188392490148544312 ;  /* 0x3c1d985603047423 */ /* 0x000fc80000000004 */
[----:B------:R-:W-:-:S04]  /*1770*/  FFMA R4, R3, R4, 0.055503588169813156128 ;  /* 0x3d6357bb03047423 */ /* 0x000fc80000000004 */
[C---:B------:R-:W-:Y:S01]  /*1780*/  FFMA R6, R3.reuse, R4, 0.24022644758224487305 ;  /* 0x3e75fdec03067423 */ /* 0x040fe20000000004 */
[----:B------:R-:W-:Y:S02]  /*1790*/  SEL R4, RZ, 0x83000000, P0 ;  /* 0x83000000ff047807 */ /* 0x000fe40000000000 */
[----:B------:R-:W-:Y:S01]  /*17a0*/  ISETP.NE.U32.AND P0, PT, R10, RZ, PT ;  /* 0x000000ff0a00720c */ /* 0x000fe20003f05070 */
[----:B------:R-:W-:Y:S01]  /*17b0*/  FFMA R8, R3, R6, 0.69314718246459960938 ;  /* 0x3f31721803087423 */ /* 0x000fe20000000006 */
[----:B------:R-:W-:Y:S02]  /*17c0*/  IADD3 R6, PT, PT, R4, 0x7f000000, RZ ;  /* 0x7f00000004067810 */ /* 0x000fe40007ffe0ff */
[----:B------:R-:W-:Y:S01]  /*17d0*/  ISETP.NE.AND.EX P0, PT, R13, RZ, PT, P0 ;  /* 0x000000ff0d00720c */ /* 0x000fe20003f05300 */
[----:B------:R-:W-:Y:S01]  /*17e0*/  FFMA R3, R3, R8, 1 ;  /* 0x3f80000003037423 */ /* 0x000fe20000000008 */
[----:B--2---:R-:W-:Y:S02]  /*17f0*/  LEA R7, R7, -R4, 0x17 ;  /* 0x8000000407077211 */ /* 0x004fe400078eb8ff */
[----:B------:R-:W-:Y:S01]  /*1800*/  FSEL R4, RZ, +INF , !P2 ;  /* 0x7f800000ff047808 */ /* 0x000fe20005000000 */
[----:B------:R-:W-:Y:S01]  /*1810*/  FMUL R6, R6, R3 ;  /* 0x0000000306067220 */ /* 0x000fe20000400000 */
[----:B------:R-:W-:-:S03]  /*1820*/  FSETP.NEU.AND P2, PT, |R2|, +INF , PT ;  /* 0x7f8000000200780b */ /* 0x000fc60003f4d200 */
[----:B------:R-:W-:-:S05]  /*1830*/  @!P1 FMUL R4, R7, R6 ;  /* 0x0000000607049220 */ /* 0x000fca0000400000 */
[----:B------:R-:W-:Y:S01]  /*1840*/  @P0 FSEL R5, R5, R4, !P2 ;  /* 0x0000000405050208 */ /* 0x000fe20005000000 */
[----:B------:R-:W-:Y:S06]  /*1850*/  BRA `(.L_x_19) ;  /* 0x0000000000047947 */ /* 0x000fec0003800000 */
.L_x_20:
[----:B------:R-:W-:-:S07]  /*1860*/  FADD R5, R2, 2 ;  /* 0x4000000002057421 */ /* 0x000fce0000000000 */
.L_x_19:
[----:B------:R-:W-:Y:S05]  /*1870*/  BSYNC.RECONVERGENT B1 ;  /* 0x0000000000017941 */ /* 0x000fea0003800200 */
.L_x_18:
[----:B------:R-:W0:Y:S02]  /*1880*/  LDCU.64 UR4, c[0x0][0x3b0] ;  /* 0x00007600ff0477ac */ /* 0x000e240008000a00 */
[----:B0-----:R-:W-:-:S04]  /*1890*/  LEA R2, P0, R0, UR4, 0x2 ;  /* 0x0000000400027c11 */ /* 0x001fc8000f8010ff */
[----:B------:R-:W-:-:S05]  /*18a0*/  LEA.HI.X R3, R0, UR5, R9, 0x2, P0 ;  /* 0x0000000500037c11 */ /* 0x000fca00080f1409 */
[----:B------:R0:W-:Y:S01]  /*18b0*/  STG.E desc[UR8][R2.64], R5 ;  /* 0x0000000502007986 */ /* 0x0001e2000c101908 */
[----:B------:R-:W-:Y:S05]  /*18c0*/  BRA `(.L_x_21) ;  /* 0x0000000000107947 */ /* 0x000fea0003800000 */
.L_x_17:
[----:B------:R-:W0:Y:S02]  /*18d0*/  LDCU.64 UR4, c[0x0][0x3b0] ;  /* 0x00007600ff0477ac */ /* 0x000e240008000a00 */
[----:B0-----:R-:W-:-:S04]  /*18e0*/  LEA R2, P0, R0, UR4, 0x2 ;  /* 0x0000000400027c11 */ /* 0x001fc8000f8010ff */
[----:B------:R-:W-:-:S05]  /*18f0*/  LEA.HI.X R3, R0, UR5, R9, 0x2, P0 ;  /* 0x0000000500037c11 */ /* 0x000fca00080f1409 */
[----:B------:R1:W-:Y:S04]  /*1900*/  STG.E desc[UR8][R2.64], RZ ;  /* 0x000000ff02007986 */ /* 0x0003e8000c101908 */
.L_x_21:
[----:B------:R-:W-:Y:S05]  /*1910*/  BSYNC.RECONVERGENT B0 ;  /* 0x0000000000007941 */ /* 0x000fea0003800200 */
.L_x_16:
[----:B------:R-:W-:-:S05]  /*1920*/  IADD3 R0, P0, PT, R11, R0, RZ ;  /* 0x000000000b007210 */ /* 0x000fca0007f1e0ff */
[----:B------:R-:W-:Y:S01]  /*1930*/  IMAD.X R9, RZ, RZ, R9, P0 ;  /* 0x000000ffff097224 */ /* 0x000fe200000e0609 */
[----:B------:R-:W-:-:S04]  /*1940*/  ISETP.GE.U32.AND P0, PT, R0, UR6, PT ;  /* 0x0000000600007c0c */ /* 0x000fc8000bf06070 */
[----:B------:R-:W-:-:S13]  /*1950*/  ISETP.GE.AND.EX P0, PT, R9, UR10, PT, P0 ;  /* 0x0000000a09007c0c */ /* 0x000fda000bf06300 */
[----:B------:R-:W-:Y:S05]  /*1960*/  @!P0 BRA `(.L_x_22) ;  /* 0xffffffe400f88947 */ /* 0x000fea000383ffff */
[----:B------:R-:W-:Y:S05]  /*1970*/  EXIT ;  /* 0x000000000000794d */ /* 0x000fea0003800000 */
.L_x_0:
[----:B------:R-:W-:Y:S01]  /*1980*/  IADD3 R4, P1, PT, R11, R0, RZ ;  /* 0x000000000b047210 */ /* 0x000fe20007f3e0ff */
[----:B------:R-:W-:Y:S03]  /*1990*/  BSSY.RECONVERGENT B0, `(.L_x_23) ;  /* 0x0000024000007945 */ /* 0x000fe60003800200 */
[----:B------:R-:W-:Y:S02]  /*19a0*/  IADD3.X R6, PT, PT, RZ, R9, RZ, P1, !PT ;  /* 0x00000009ff067210 */ /* 0x000fe40000ffe4ff */
[C---:B------:R-:W-:Y:S02]  /*19b0*/  ISETP.GE.U32.AND P0, PT, R4.reuse, UR6, PT ;  /* 0x0000000604007c0c */ /* 0x040fe4000bf06070 */
[----:B------:R-:W-:Y:S02]  /*19c0*/  ISETP.GT.U32.AND P1, PT, R4, UR6, PT ;  /* 0x0000000604007c0c */ /* 0x000fe4000bf24070 */
[----:B------:R-:W-:-:S02]  /*19d0*/  ISETP.GE.U32.AND.EX P0, PT, R6, UR10, PT, P0 ;  /* 0x0000000a06007c0c */ /* 0x000fc4000bf06100 */
[----:B------:R-:W-:Y:S02]  /*19e0*/  ISETP.GT.U32.AND.EX P1, PT, R6, UR10, PT, P1 ;  /* 0x0000000a06007c0c */ /* 0x000fe4000bf24110 */
[----:B------:R-:W-:Y:S02]  /*19f0*/  SEL R2, RZ, 0x1, P0 ;  /* 0x00000001ff027807 */ /* 0x000fe40000000000 */
[----:B------:R-:W-:Y:S02]  /*1a00*/  SEL R3, R4, UR6, P1 ;  /* 0x0000000604037c07 */ /* 0x000fe40008800000 */
[----:B------:R-:W-:Y:S02]  /*1a10*/  SEL R5, R6, UR10, P1 ;  /* 0x0000000a06057c07 */ /* 0x000fe40008800000 */
[----:B------:R-:W-:-:S04]  /*1a20*/  IADD3 R4, P0, P1, R3, -R4, -R2 ;  /* 0x8000000403047210 */ /* 0x000fc8000791e802 */
[----:B------:R-:W-:-:S04]  /*1a30*/  IADD3.X R3, PT, PT, R5, -0x1, ~R6, P0, P1 ;  /* 0xffffffff05037810 */ /* 0x000fc800007e2c06 */
[----:B------:R-:W-:-:S13]  /*1a40*/  ISETP.NE.U32.AND P0, PT, R3, RZ, PT ;  /* 0x000000ff0300720c */ /* 0x000fda0003f05070 */
[----:B------:R-:W-:Y:S05]  /*1a50*/  @P0 BRA `(.L_x_24) ;  /* 0x0000000000540947 */ /* 0x000fea0003800000 */
[----:B------:R-:W0:Y:S01]  /*1a60*/  I2F.U32.RP R3, R11 ;  /* 0x0000000b00037306 */ /* 0x000e220000209000 */
[----:B------:R-:W-:Y:S01]  /*1a70*/  IMAD.MOV R5, RZ, RZ, -R11 ;  /* 0x000000ffff057224 */ /* 0x000fe200078e0a0b */
[----:B------:R-:W-:-:S06]  /*1a80*/  ISETP.NE.U32.AND P2, PT, R11, RZ, PT ;  /* 0x000000ff0b00720c */ /* 0x000fcc0003f45070 */
[----:B0-----:R-:W0:Y:S02]  /*1a90*/  MUFU.RCP R3, R3 ;  /* 0x0000000300037308 */ /* 0x001e240000001000 */
[----:B0-----:R-:W-:-:S06]  /*1aa0*/  IADD3 R6, PT, PT, R3, 0xffffffe, RZ ;  /* 0x0ffffffe03067810 */ /* 0x001fcc0007ffe0ff */
[----:B------:R0:W1:Y:S02]  /*1ab0*/  F2I.FTZ.U32.TRUNC.NTZ R7, R6 ;  /* 0x0000000600077305 */ /* 0x000064000021f000 */
[----:B0-----:R-:W-:Y:S02]  /*1ac0*/  HFMA2 R6, -RZ, RZ, 0, 0 ;  /* 0x00000000ff067431 */ /* 0x001fe400000001ff */
[----:B-1----:R-:W-:-:S04]  /*1ad0*/  IMAD R5, R5, R7, RZ ;  /* 0x0000000705057224 */ /* 0x002fc800078e02ff */
[----:B------:R-:W-:-:S06]  /*1ae0*/  IMAD.HI.U32 R7, R7, R5, R6 ;  /* 0x0000000507077227 */ /* 0x000fcc00078e0006 */
[----:B------:R-:W-:-:S05]  /*1af0*/  IMAD.HI.U32 R7, R7, R4, RZ ;  /* 0x0000000407077227 */ /* 0x000fca00078e00ff */
[----:B------:R-:W-:-:S05]  /*1b00*/  IADD3 R5, PT, PT, -R7, RZ, RZ ;  /* 0x000000ff07057210 */ /* 0x000fca0007ffe1ff */
[----:B------:R-:W-:Y:S01]  /*1b10*/  IMAD R4, R11, R5, R4 ;  /* 0x000000050b047224 */ /* 0x000fe200078e0204 */
[----:B------:R-:W-:-:S04]  /*1b20*/  MOV R5, RZ ;  /* 0x000000ff00057202 */ /* 0x000fc80000000f00 */
[----:B------:R-:W-:-:S13]  /*1b30*/  ISETP.GE.U32.AND P0, PT, R4, R11, PT ;  /* 0x0000000b0400720c */ /* 0x000fda0003f06070 */
[----:B------:R-:W-:Y:S01]  /*1b40*/  @P0 IMAD.IADD R4, R4, 0x1, -R11 ;  /* 0x0000000104040824 */ /* 0x000fe200078e0a0b */
[----:B------:R-:W-:-:S04]  /*1b50*/  @P0 IADD3 R7, PT, PT, R7, 0x1, RZ ;  /* 0x0000000107070810 */ /* 0x000fc80007ffe0ff */
[----:B------:R-:W-:-:S13]  /*1b60*/  ISETP.GE.U32.AND P1, PT, R4, R11, PT ;  /* 0x0000000b0400720c */ /* 0x000fda0003f26070 */
[----:B------:R-:W-:Y:S02]  /*1b70*/  @P1 IADD3 R7, PT, PT, R7, 0x1, RZ ;  /* 0x0000000107071810 */ /* 0x000fe40007ffe0ff */
[----:B------:R-:W-:-:S05]  /*1b80*/  @!P2 LOP3.LUT R7, RZ, R11, RZ, 0x33, !PT ;  /* 0x0000000bff07a212 */ /* 0x000fca00078e33ff */
[----:B------:R-:W-:Y:S01]  /*1b90*/  IMAD.MOV.U32 R4, RZ, RZ, R7 ;  /* 0x000000ffff047224 */ /* 0x000fe200078e0007 */
[----:B------:R-:W-:Y:S06]  /*1ba0*/  BRA `(.L_x_25) ;  /* 0x0000000000087947 */ /* 0x000fec0003800000 */
.L_x_24:
[----:B------:R-:W-:-:S07]  /*1bb0*/  MOV R6, 0x1bd0 ;  /* 0x00001bd000067802 */ /* 0x000fce0000000f00 */
[----:B------:R-:W-:Y:S05]  /*1bc0*/  CALL.REL.NOINC `($__internal_0_$__cuda_sm20_div_u64) ;  /* 0x0000000000bc7944 */ /* 0x000fea0003c00000 */
.L_x_25:
[----:B------:R-:W-:Y:S05]  /*1bd0*/  BSYNC.RECONVERGENT B0 ;  /* 0x0000000000007941 */ /* 0x000fea0003800200 */
.L_x_23:
[----:B------:R-:W-:Y:S01]  /*1be0*/  IADD3 R2, P0, PT, R4, R2, RZ ;  /* 0x0000000204027210 */ /* 0x000fe20007f1e0ff */
[----:B------:R-:W0:Y:S01]  /*1bf0*/  LDCU.64 UR4, c[0x0][0x3b0] ;  /* 0x00007600ff0477ac */ /* 0x000e220008000a00 */
[----:B------:R-:W-:Y:S02]  /*1c00*/  BSSY.RECONVERGENT B0, `(.L_x_26) ;  /* 0x0000015000007945 */ /* 0x000fe40003800200 */
[C---:B------:R-:W-:Y:S02]  /*1c10*/  LOP3.LUT R3, R2.reuse, 0x3, RZ, 0xc0, !PT ;  /* 0x0000000302037812 */ /* 0x040fe400078ec0ff */
[----:B------:R-:W-:Y:S02]  /*1c20*/  IADD3.X R4, PT, PT, RZ, R5, RZ, P0, !PT ;  /* 0x00000005ff047210 */ /* 0x000fe400007fe4ff */
[----:B------:R-:W-:Y:S02]  /*1c30*/  ISETP.NE.U32.AND P1, PT, R3, 0x3, PT ;  /* 0x000000030300780c */ /* 0x000fe40003f25070 */
[----:B------:R-:W-:-:S02]  /*1c40*/  ISETP.GE.U32.AND P0, PT, R2, 0x3, PT ;  /* 0x000000030200780c */ /* 0x000fc40003f06070 */
[----:B------:R-:W-:Y:S02]  /*1c50*/  ISETP.NE.AND.EX P1, PT, RZ, RZ, PT, P1 ;  /* 0x000000ffff00720c */ /* 0x000fe40003f25310 */
[----:B------:R-:W-:-:S11]  /*1c60*/  ISETP.GE.U32.AND.EX P0, PT, R4, RZ, PT, P0 ;  /* 0x000000ff0400720c */ /* 0x000fd60003f06100 */
[----:B0-----:R-:W-:Y:S05]  /*1c70*/  @!P1 BRA `(.L_x_27) ;  /* 0x0000000000349947 */ /* 0x001fea0003800000 */
[----:B------:R-:W-:Y:S01]  /*1c80*/  VIADD R2, R2, 0x1 ;  /* 0x0000000102027836 */ /* 0x000fe20000000000 */
[----:B------:R-:W-:-:S04]  /*1c90*/  CS2R R4, SRZ ;  /* 0x0000000000047805 */ /* 0x000fc8000001ff00 */
[----:B------:R-:W-:-:S07]  /*1ca0*/  LOP3.LUT R7, R2, 0x3, RZ, 0xc0, !PT ;  /* 0x0000000302077812 */ /* 0x000fce00078ec0ff */
.L_x_28:
[----:B------:R-:W-:-:S04]  /*1cb0*/  LEA R2, P1, R0, UR4, 0x2 ;  /* 0x0000000400027c11 */ /* 0x000fc8000f8210ff */
[----:B------:R-:W-:Y:S02]  /*1cc0*/  LEA.HI.X R3, R0, UR5, R9, 0x2, P1 ;  /* 0x0000000500037c11 */ /* 0x000fe400088f1409 */
[----:B------:R-:W-:Y:S02]  /*1cd0*/  IADD3 R4, P1, PT, R4, 0x1, RZ ;  /* 0x0000000104047810 */ /* 0x000fe40007f3e0ff */
[----:B------:R-:W-:Y:S01]  /*1ce0*/  IADD3 R0, P2, PT, R11, R0, RZ ;  /* 0x000000000b007210 */ /* 0x000fe20007f5e0ff */
[----:B------:R0:W-:Y:S01]  /*1cf0*/  STG.E desc[UR8][R2.64], RZ ;  /* 0x000000ff02007986 */ /* 0x0001e2000c101908 */
[----:B------:R-:W-:Y:S02]  /*1d00*/  IADD3.X R5, PT, PT, RZ, R5, RZ, P1, !PT ;  /* 0x00000005ff057210 */ /* 0x000fe40000ffe4ff */
[----:B------:R-:W-:Y:S02]  /*1d10*/  ISETP.NE.U32.AND P1, PT, R4, R7, PT ;  /* 0x000000070400720c */ /* 0x000fe40003f25070 */
[----:B------:R-:W-:-:S02]  /*1d20*/  IADD3.X R9, PT, PT, RZ, R9, RZ, P2, !PT ;  /* 0x00000009ff097210 */ /* 0x000fc400017fe4ff */
[----:B------:R-:W-:-:S13]  /*1d30*/  ISETP.NE.AND.EX P1, PT, R5, RZ, PT, P1 ;  /* 0x000000ff0500720c */ /* 0x000fda0003f25310 */
[----:B0-----:R-:W-:Y:S05]  /*1d40*/  @P1 BRA `(.L_x_28) ;  /* 0xfffffffc00d81947 */ /* 0x001fea000383ffff */
.L_x_27:
[----:B------:R-:W-:Y:S05]  /*1d50*/  BSYNC.RECONVERGENT B0 ;  /* 0x0000000000007941 */ /* 0x000fea0003800200 */
.L_x_26:
[----:B------:R-:W-:Y:S05]  /*1d60*/  @!P0 EXIT ;  /* 0x000000000000894d */ /* 0x000fea0003800000 */
[----:B------:R-:W-:Y:S01]  /*1d70*/  IMAD.SHL.U32 R13, R11, 0x4, RZ ;  /* 0x000000040b0d7824 */ /* 0x000fe200078e00ff */
[----:B------:R-:W-:Y:S01]  /*1d80*/  SHF.R.U32.HI R15, RZ, 0x1e, R11 ;  /* 0x0000001eff0f7819 */ /* 0x000fe2000001160b */
[----:B------:R-:W0:Y:S06]  /*1d90*/  LDCU.64 UR4, c[0x0][0x3b0] ;  /* 0x00007600ff0477ac */ /* 0x000e2c0008000a00 */
.L_x_29:
[----:B0-----:R-:W-:-:S04]  /*1da0*/  LEA R10, P0, R0, UR4, 0x2 ;  /* 0x00000004000a7c11 */ /* 0x001fc8000f8010ff */
[----:B------:R-:W-:Y:S02]  /*1db0*/  LEA.HI.X R11, R0, UR5, R9, 0x2, P0 ;  /* 0x00000005000b7c11 */ /* 0x000fe400080f1409 */
[----:B------:R-:W-:-:S03]  /*1dc0*/  IADD3 R2, P0, PT, R13, R10, RZ ;  /* 0x0000000a0d027210 */ /* 0x000fc60007f1e0ff */
[----:B------:R1:W-:Y:S01]  /*1dd0*/  STG.E desc[UR8][R10.64], RZ ;  /* 0x000000ff0a007986 */ /* 0x0003e2000c101908 */
[----:B------:R-:W-:Y:S02]  /*1de0*/  IADD3.X R3, PT, PT, R15, R11, RZ, P0, !PT ;  /* 0x0000000b0f037210 */ /* 0x000fe400007fe4ff */
[----:B------:R-:W-:-:S03]  /*1df0*/  IADD3 R4, P0, PT, R13, R2, RZ ;  /* 0x000000020d047210 */ /* 0x000fc60007f1e0ff */
[----:B------:R1:W-:Y:S01]  /*1e00*/  STG.E desc[UR8][R2.64], RZ ;  /* 0x000000ff02007986 */ /* 0x0003e2000c101908 */
[----:B------:R-:W-:Y:S02]  /*1e10*/  IADD3.X R5, PT, PT, R15, R3, RZ, P0, !PT ;  /* 0x000000030f057210 */ /* 0x000fe400007fe4ff */
[----:B------:R-:W-:-:S03]  /*1e20*/  IADD3 R6, P0, PT, R13, R4, RZ ;  /* 0x000000040d067210 */ /* 0x000fc60007f1e0ff */
[----:B------:R1:W-:Y:S02]  /*1e30*/  STG.E desc[UR8][R4.64], RZ ;  /* 0x000000ff04007986 */ /* 0x0003e4000c101908 */
[----:B------:R-:W-:Y:S01]  /*1e40*/  IMAD.X R7, R15, 0x1, R5, P0 ;  /* 0x000000010f077824 */ /* 0x000fe200000e0605 */
[----:B------:R-:W-:-:S04]  /*1e50*/  IADD3 R0, P0, PT, R13, R0, RZ ;  /* 0x000000000d007210 */ /* 0x000fc80007f1e0ff */
[----:B------:R1:W-:Y:S01]  /*1e60*/  STG.E desc[UR8][R6.64], RZ ;  /* 0x000000ff06007986 */ /* 0x0003e2000c101908 */
[----:B------:R-:W-:Y:S02]  /*1e70*/  IADD3.X R9, PT, PT, R15, R9, RZ, P0, !PT ;  /* 0x000000090f097210 */ /* 0x000fe400007fe4ff */
[----:B------:R-:W-:-:S04]  /*1e80*/  ISETP.GE.U32.AND P0, PT, R0, UR6, PT ;  /* 0x0000000600007c0c */ /* 0x000fc8000bf06070 */
[----:B------:R-:W-:-:S13]  /*1e90*/  ISETP.GE.AND.EX P0, PT, R9, UR10, PT, P0 ;  /* 0x0000000a09007c0c */ /* 0x000fda000bf06300 */
[----:B-1----:R-:W-:Y:S05]  /*1ea0*/  @!P0 BRA `(.L_x_29) ;  /* 0xfffffffc00bc8947 */ /* 0x002fea000383ffff */
[----:B------:R-:W-:Y:S05]  /*1eb0*/  EXIT ;  /* 0x000000000000794d */ /* 0x000fea0003800000 */
        .weak           $__internal_0_$__cuda_sm20_div_u64
        .type           $__internal_0_$__cuda_sm20_div_u64,@function
        .size           $__internal_0_$__cuda_sm20_div_u64,($__internal_1_$__cuda_sm20_rem_s64 - $__internal_0_$__cuda_sm20_div_u64)
$__internal_0_$__cuda_sm20_div_u64:
[----:B------:R-:W-:Y:S01]  /*1ec0*/  MOV R16, R11 ;  /* 0x0000000b00107202 */ /* 0x000fe20000000f00 */
[----:B------:R-:W-:-:S04]  /*1ed0*/  IMAD.MOV.U32 R17, RZ, RZ, RZ ;  /* 0x000000ffff117224 */ /* 0x000fc800078e00ff */
[----:B------:R-:W0:Y:S08]  /*1ee0*/  I2F.U64.RP R5, R16 ;  /* 0x0000001000057312 */ /* 0x000e300000309000 */
[----:B0-----:R-:W0:Y:S02]  /*1ef0*/  MUFU.RCP R5, R5 ;  /* 0x0000000500057308 */ /* 0x001e240000001000 */
[----:B0-----:R-:W-:-:S06]  /*1f00*/  IADD3 R12, PT, PT, R5, 0x1ffffffe, RZ ;  /* 0x1ffffffe050c7810 */ /* 0x001fcc0007ffe0ff */
[----:B------:R-:W0:Y:S02]  /*1f10*/  F2I.U64.TRUNC R12, R12 ;  /* 0x0000000c000c7311 */ /* 0x000e24000020d800 */
[----:B0-----:R-:W-:-:S04]  /*1f20*/  IMAD.WIDE.U32 R14, R12, R11, RZ ;  /* 0x0000000b0c0e7225 */ /* 0x001fc800078e00ff */
[----:B------:R-:W-:Y:S01]  /*1f30*/  IMAD R15, R13, R11, R15 ;  /* 0x0000000b0d0f7224 */ /* 0x000fe200078e020f */
[----:B------:R-:W-:-:S04]  /*1f40*/  IADD3 R7, P0, PT, RZ, -R14, RZ ;  /* 0x8000000eff077210 */ /* 0x000fc80007f1e0ff */
[----:B------:R-:W-:Y:S01]  /*1f50*/  IADD3.X R19, PT, PT, RZ, ~R15, RZ, P0, !PT ;  /* 0x8000000fff137210 */ /* 0x000fe200007fe4ff */
[----:B------:R-:W-:-:S04]  /*1f60*/  IMAD.HI.U32 R14, R12, R7, RZ ;  /* 0x000000070c0e7227 */ /* 0x000fc800078e00ff */
[----:B------:R-:W-:Y:S02]  /*1f70*/  IMAD.MOV.U32 R15, RZ, RZ, R12 ;  /* 0x000000ffff0f7224 */ /* 0x000fe400078e000c */
[-C--:B------:R-:W-:Y:S02]  /*1f80*/  IMAD R17, R13, R19.reuse, RZ ;  /* 0x000000130d117224 */ /* 0x080fe400078e02ff */
[----:B------:R-:W-:-:S04]  /*1f90*/  IMAD.WIDE.U32 R14, P0, R12, R19, R14 ;  /* 0x000000130c0e7225 */ /* 0x000fc8000780000e */
[----:B------:R-:W-:-:S04]  /*1fa0*/  IMAD.HI.U32 R5, R13, R19, RZ ;  /* 0x000000130d057227 */ /* 0x000fc800078e00ff */
[----:B------:R-:W-:Y:S01]  /*1fb0*/  IMAD.HI.U32 R14, P1, R13, R7, R14 ;  /* 0x000000070d0e7227 */ /* 0x000fe2000782000e */
[----:B------:R-:W-:-:S04]  /*1fc0*/  IADD3.X R5, PT, PT, R5, R13, RZ, P0, !PT ;  /* 0x0000000d05057210 */ /* 0x000fc800007fe4ff */
[----:B------:R-:W-:-:S04]  /*1fd0*/  IADD3 R15, P2, PT, R17, R14, RZ ;  /* 0x0000000e110f7210 */ /* 0x000fc80007f5e0ff */
[----:B------:R-:W-:Y:S01]  /*1fe0*/  IADD3.X R5, PT, PT, RZ, RZ, R5, P2, P1 ;  /* 0x000000ffff057210 */ /* 0x000fe200017e2405 */
[----:B------:R-:W-:-:S03]  /*1ff0*/  IMAD.WIDE.U32 R12, R15, R11, RZ ;  /* 0x0000000b0f0c7225 */ /* 0x000fc600078e00ff */
[----:B------:R-:W-:Y:S01]  /*2000*/  IADD3 R7, P0, PT, RZ, -R12, RZ ;  /* 0x8000000cff077210 */ /* 0x000fe20007f1e0ff */
[----:B------:R-:W-:Y:S02]  /*2010*/  IMAD R12, R5, R11, R13 ;  /* 0x0000000b050c7224 */ /* 0x000fe400078e020d */
[----:B------:R-:W-:Y:S02]  /*2020*/  IMAD.MOV.U32 R13, RZ, RZ, RZ ;  /* 0x000000ffff0d7224 */ /* 0x000fe400078e00ff */
[----:B------:R-:W-:Y:S01]  /*2030*/  IMAD.HI.U32 R14, R15, R7, RZ ;  /* 0x000000070f0e7227 */ /* 0x000fe200078e00ff */
[----:B------:R-:W-:-:S05]  /*2040*/  IADD3.X R12, PT, PT, RZ, ~R12, RZ, P0, !PT ;  /* 0x8000000cff0c7210 */ /* 0x000fca00007fe4ff */
[----:B------:R-:W-:-:S04]  /*2050*/  IMAD.WIDE.U32 R14, P0, R15, R12, R14 ;  /* 0x0000000c0f0e7225 */ /* 0x000fc8000780000e */
[C---:B------:R-:W-:Y:S02]  /*2060*/  IMAD R8, R5.reuse, R12, RZ ;  /* 0x0000000c05087224 */ /* 0x040fe400078e02ff */
[----:B------:R-:W-:-:S04]  /*2070*/  IMAD.HI.U32 R7, P1, R5, R7, R14 ;  /* 0x0000000705077227 */ /* 0x000fc8000782000e */
[----:B------:R-:W-:Y:S01]  /*2080*/  IMAD.HI.U32 R12, R5, R12, RZ ;  /* 0x0000000c050c7227 */ /* 0x000fe200078e00ff */
[----:B------:R-:W-:-:S04]  /*2090*/  IADD3 R7, P2, PT, R8, R7, RZ ;  /* 0x0000000708077210 */ /* 0x000fc80007f5e0ff */
[----:B------:R-:W-:Y:S01]  /*20a0*/  IADD3.X R5, PT, PT, R12, R5, RZ, P0, !PT ;  /* 0x000000050c057210 */ /* 0x000fe200007fe4ff */
[----:B------:R-:W-:-:S03]  /*20b0*/  IMAD.HI.U32 R12, R7, R4, RZ ;  /* 0x00000004070c7227 */ /* 0x000fc600078e00ff */
[----:B------:R-:W-:Y:S01]  /*20c0*/  IADD3.X R5, PT, PT, RZ, RZ, R5, P2, P1 ;  /* 0x000000ffff057210 */ /* 0x000fe200017e2405 */
[----:B------:R-:W-:-:S04]  /*20d0*/  IMAD.WIDE.U32 R12, R7, R3, R12 ;  /* 0x00000003070c7225 */ /* 0x000fc800078e000c */
[C---:B------:R-:W-:Y:S02]  /*20e0*/  IMAD R7, R5.reuse, R3, RZ ;  /* 0x0000000305077224 */ /* 0x040fe400078e02ff */
[----:B------:R-:W-:-:S04]  /*20f0*/  IMAD.HI.U32 R8, P0, R5, R4, R12 ;  /* 0x0000000405087227 */ /* 0x000fc8000780000c */
[----:B------:R-:W-:Y:S01]  /*2100*/  IMAD.HI.U32 R5, R5, R3, RZ ;  /* 0x0000000305057227 */ /* 0x000fe200078e00ff */
[----:B------:R-:W-:-:S04]  /*2110*/  IADD3 R8, P1, PT, R7, R8, RZ ;  /* 0x0000000807087210 */ /* 0x000fc80007f3e0ff */
[----:B------:R-:W-:Y:S01]  /*2120*/  IADD3.X R5, PT, PT, R5, RZ, RZ, P0, !PT ;  /* 0x000000ff05057210 */ /* 0x000fe200007fe4ff */
[----:B------:R-:W-:-:S03]  /*2130*/  IMAD.WIDE.U32 R12, R8, R11, RZ ;  /* 0x0000000b080c7225 */ /* 0x000fc600078e00ff */
[----:B------:R-:W-:Y:S02]  /*2140*/  IADD3.X R5, PT, PT, RZ, R5, RZ, P1, !PT ;  /* 0x00000005ff057210 */ /* 0x000fe40000ffe4ff */
[----:B------:R-:W-:-:S03]  /*2150*/  IADD3 R12, P0, PT, -R12, R4, RZ ;  /* 0x000000040c0c7210 */ /* 0x000fc60007f1e1ff */
[----:B------:R-:W-:-:S05]  /*2160*/  IMAD R10, R5, R11, R13 ;  /* 0x0000000b050a7224 */ /* 0x000fca00078e020d */
[----:B------:R-:W-:Y:S02]  /*2170*/  IADD3.X R14, PT, PT, ~R10, R3, RZ, P0, !PT ;  /* 0x000000030a0e7210 */ /* 0x000fe400007fe5ff */
[----:B------:R-:W-:Y:S02]  /*2180*/  ISETP.GE.U32.AND P0, PT, R12, R11, PT ;  /* 0x0000000b0c00720c */ /* 0x000fe40003f06070 */
[----:B------:R-:W-:Y:S02]  /*2190*/  IADD3 R3, P2, PT, R8, 0x1, RZ ;  /* 0x0000000108037810 */ /* 0x000fe40007f5e0ff */
[----:B------:R-:W-:Y:S02]  /*21a0*/  IADD3 R10, P1, PT, -R11, R12, RZ ;  /* 0x0000000c0b0a7210 */ /* 0x000fe40007f3e1ff */
[C---:B------:R-:W-:Y:S01]  /*21b0*/  ISETP.GE.U32.AND.EX P0, PT, R14.reuse, RZ, PT, P0 ;  /* 0x000000ff0e00720c */ /* 0x040fe20003f06100 */
[----:B------:R-:W-:Y:S01]  /*21c0*/  IMAD.X R4, RZ, RZ, R5, P2 ;  /* 0x000000ffff047224 */ /* 0x000fe200010e0605 */
[----:B------:R-:W-:-:S02]  /*21d0*/  IADD3.X R7, PT, PT, R14, -0x1, RZ, P1, !PT ;  /* 0xffffffff0e077810 */ /* 0x000fc40000ffe4ff */
[----:B------:R-:W-:Y:S02]  /*21e0*/  SEL R10, R10, R12, P0 ;  /* 0x0000000c0a0a7207 */ /* 0x000fe40000000000 */
[----:B------:R-:W-:Y:S02]  /*21f0*/  SEL R3, R3, R8, P0 ;  /* 0x0000000803037207 */ /* 0x000fe40000000000 */
[----:B------:R-:W-:Y:S02]  /*2200*/  SEL R7, R7, R14, P0 ;  /* 0x0000000e07077207 */ /* 0x000fe40000000000 */
[----:B------:R-:W-:Y:S02]  /*2210*/  SEL R8, R4, R5, P0 ;  /* 0x0000000504087207 */ /* 0x000fe40000000000 */
[----:B------:R-:W-:Y:S02]  /*2220*/  ISETP.GE.U32.AND P0, PT, R10, R11, PT ;  /* 0x0000000b0a00720c */ /* 0x000fe40003f06070 */
[----:B------:R-:W-:-:S02]  /*2230*/  IADD3 R4, P2, PT, R3, 0x1, RZ ;  /* 0x0000000103047810 */ /* 0x000fc40007f5e0ff */
[----:B------:R-:W-:Y:S01]  /*2240*/  ISETP.GE.U32.AND.EX P0, PT, R7, RZ, PT, P0 ;  /* 0x000000ff0700720c */ /* 0x000fe20003f06100 */
[----:B------:R-:W-:Y:S01]  /*2250*/  HFMA2 R7, -RZ, RZ, 0, 0 ;  /* 0x00000000ff077431 */ /* 0x000fe200000001ff */
[----:B------:R-:W-:Y:S02]  /*2260*/  ISETP.NE.U32.AND P1, PT, R11, RZ, PT ;  /* 0x000000ff0b00720c */ /* 0x000fe40003f25070 */
[-C--:B------:R-:W-:Y:S02]  /*2270*/  IADD3.X R5, PT, PT, RZ, R8.reuse, RZ, P2, !PT ;  /* 0x00000008ff057210 */ /* 0x080fe400017fe4ff */
[----:B------:R-:W-:Y:S02]  /*2280*/  ISETP.NE.AND.EX P1, PT, RZ, RZ, PT, P1 ;  /* 0x000000ffff00720c */ /* 0x000fe40003f25310 */
[----:B------:R-:W-:Y:S02]  /*2290*/  SEL R4, R4, R3, P0 ;  /* 0x0000000304047207 */ /* 0x000fe40000000000 */
[----:B------:R-:W-:-:S02]  /*22a0*/  SEL R5, R5, R8, P0 ;  /* 0x0000000805057207 */ /* 0x000fc40000000000 */
[----:B------:R-:W-:Y:S02]  /*22b0*/  SEL R4, R4, 0xffffffff, P1 ;  /* 0xffffffff04047807 */ /* 0x000fe40000800000 */
[----:B------:R-:W-:Y:S01]  /*22c0*/  SEL R5, R5, 0xffffffff, P1 ;  /* 0xffffffff05057807 */ /* 0x000fe20000800000 */
[----:B------:R-:W-:Y:S06]  /*22d0*/  RET.REL.NODEC R6 `(_Z16computeDisparityPK5pixelS1_iiiPKcS3_Pf) ;  /* 0xffffffdc06487950 */ /* 0x000fec0003c3ffff */
        .weak           $__internal_1_$__cuda_sm20_rem_s64
        .type           $__internal_1_$__cuda_sm20_rem_s64,@function
        .size           $__internal_1_$__cuda_sm20_rem_s64,(.L_x_32 - $__internal_1_$__cuda_sm20_rem_s64)
$__internal_1_$__cuda_sm20_rem_s64:
[----:B------:R-:W0:Y:S01]  /*22e0*/  LDCU UR11, c[0x0][0x398] ;  /* 0x00007300ff0b77ac */ /* 0x000e220008000800 */
[----:B------:R-:W-:Y:S02]  /*22f0*/  UISETP.GE.AND UP0, UPT, UR7, URZ, UPT ;  /* 0x000000ff0700728c */ /* 0x000fe4000bf06270 */
[----:B0-----:R-:W-:-:S04]  /*2300*/  UIADD3 UR4, UP1, UPT, URZ, -UR11, URZ ;  /* 0x8000000bff047290 */ /* 0x001fc8000ff3e0ff */
[----:B------:R-:W-:Y:S02]  /*2310*/  UIADD3.X UR5, UPT, UPT, URZ, ~UR7, URZ, UP1, !UPT ;  /* 0x80000007ff057290 */ /* 0x000fe40008ffe4ff */
[----:B------:R-:W-:Y:S02]  /*2320*/  USEL UR4, UR4, UR11, !UP0 ;  /* 0x0000000b04047287 */ /* 0x000fe4000c000000 */
[----:B------:R-:W-:-:S09]  /*2330*/  USEL UR5, UR5, UR7, !UP0 ;  /* 0x0000000705057287 */ /* 0x000fd2000c000000 */
[----:B------:R-:W0:Y:S08]  /*2340*/  I2F.U64.RP R3, UR4 ;  /* 0x0000000400037d12 */ /* 0x000e300008309000 */
[----:B0-----:R-:W0:Y:S02]  /*2350*/  MUFU.RCP R3, R3 ;  /* 0x0000000300037308 */ /* 0x001e240000001000 */
[----:B0-----:R-:W-:-:S06]  /*2360*/  IADD3 R4, PT, PT, R3, 0x1ffffffe, RZ ;  /* 0x1ffffffe03047810 */ /* 0x001fcc0007ffe0ff */
[----:B------:R-:W0:Y:S02]  /*2370*/  F2I.U64.TRUNC R4, R4 ;  /* 0x0000000400047311 */ /* 0x000e24000020d800 */
[----:B0-----:R-:W-:-:S04]  /*2380*/  IMAD.WIDE.U32 R6, R4, UR4, RZ ;  /* 0x0000000404067c25 */ /* 0x001fc8000f8e00ff */
[----:B------:R-:W-:Y:S01]  /*2390*/  IMAD R7, R4, UR5, R7 ;  /* 0x0000000504077c24 */ /* 0x000fe2000f8e0207 */
[----:B------:R-:W-:-:S03]  /*23a0*/  IADD3 R13, P0, PT, RZ, -R6, RZ ;  /* 0x80000006ff0d7210 */ /* 0x000fc60007f1e0ff */
[----:B------:R-:W-:Y:S02]  /*23b0*/  IMAD R7, R5, UR4, R7 ;  /* 0x0000000405077c24 */ /* 0x000fe4000f8e0207 */
[----:B------:R-:W-:-:S04]  /*23c0*/  IMAD.HI.U32 R6, R4, R13, RZ ;  /* 0x0000000d04067227 */ /* 0x000fc800078e00ff */
[----:B------:R-:W-:Y:S01]  /*23d0*/  IMAD.X R15, RZ, RZ, ~R7, P0 ;  /* 0x000000ffff0f7224 */ /* 0x000fe200000e0e07 */
[----:B------:R-:W-:-:S03]  /*23e0*/  MOV R7, R4 ;  /* 0x0000000400077202 */ /* 0x000fc60000000f00 */
[-C--:B------:R-:W-:Y:S02]  /*23f0*/  IMAD R17, R5, R15.reuse, RZ ;  /* 0x0000000f05117224 */ /* 0x080fe400078e02ff */
[----:B------:R-:W-:-:S04]  /*2400*/  IMAD.WIDE.U32 R6, P0, R4, R15, R6 ;  /* 0x0000000f04067225 */ /* 0x000fc80007800006 */
[----:B------:R-:W-:-:S04]  /*2410*/  IMAD.HI.U32 R3, R5, R15, RZ ;  /* 0x0000000f05037227 */ /* 0x000fc800078e00ff */
[----:B------:R-:W-:Y:S01]  /*2420*/  IMAD.HI.U32 R6, P1, R5, R13, R6 ;  /* 0x0000000d05067227 */ /* 0x000fe20007820006 */
[----:B------:R-:W-:-:S04]  /*2430*/  IADD3.X R3, PT, PT, R3, R5, RZ, P0, !PT ;  /* 0x0000000503037210 */ /* 0x000fc800007fe4ff */
[----:B------:R-:W-:-:S04]  /*2440*/  IADD3 R7, P2, PT, R17, R6, RZ ;  /* 0x0000000611077210 */ /* 0x000fc80007f5e0ff */
[----:B------:R-:W-:Y:S01]  /*2450*/  IADD3.X R3, PT, PT, RZ, RZ, R3, P2, P1 ;  /* 0x000000ffff037210 */ /* 0x000fe200017e2403 */
[----:B------:R-:W-:Y:S01]  /*2460*/  IMAD.WIDE.U32 R4, R7, UR4, RZ ;  /* 0x0000000407047c25 */ /* 0x000fe2000f8e00ff */
[----:B------:R-:W-:-:S03]  /*2470*/  ISETP.GE.AND P1, PT, R9, RZ, PT ;  /* 0x000000ff0900720c */ /* 0x000fc60003f26270 */
[----:B------:R-:W-:Y:S01]  /*2480*/  IMAD R6, R7, UR5, R5 ;  /* 0x0000000507067c24 */ /* 0x000fe2000f8e0205 */
[----:B------:R-:W-:Y:S02]  /*2490*/  IADD3 R13, P0, PT, RZ, -R4, RZ ;  /* 0x80000004ff0d7210 */ /* 0x000fe40007f1e0ff */
[-C--:B------:R-:W-:Y:S01]  /*24a0*/  IADD3 R5, P4, PT, RZ, -R0.reuse, RZ ;  /* 0x80000000ff057210 */ /* 0x080fe20007f9e0ff */
[----:B------:R-:W-:Y:S02]  /*24b0*/  IMAD R4, R3, UR4, R6 ;  /* 0x0000000403047c24 */ /* 0x000fe4000f8e0206 */
[----:B------:R-:W-:Y:S01]  /*24c0*/  IMAD.HI.U32 R6, R7, R13, RZ ;  /* 0x0000000d07067227 */ /* 0x000fe200078e00ff */
[----:B------:R-:W-:-:S03]  /*24d0*/  SEL R8, R5, R0, !P1 ;  /* 0x0000000005087207 */ /* 0x000fc60004800000 */
[----:B------:R-:W-:Y:S01]  /*24e0*/  HFMA2 R5, -RZ, RZ, 0, 0 ;  /* 0x00000000ff057431 */ /* 0x000fe200000001ff */
[----:B------:R-:W-:Y:S01]  /*24f0*/  IADD3.X R4, PT, PT, RZ, ~R4, RZ, P0, !PT ;  /* 0x80000004ff047210 */ /* 0x000fe200007fe4ff */
[----:B------:R-:W-:-:S04]  /*2500*/  IMAD.X R10, RZ, RZ, ~R9, P4 ;  /* 0x000000ffff0a7224 */ /* 0x000fc800020e0e09 */
[----:B------:R-:W-:Y:S01]  /*2510*/  IMAD.WIDE.U32 R6, P0, R7, R4, R6 ;  /* 0x0000000407067225 */ /* 0x000fe20007800006 */
[----:B------:R-:W-:-:S03]  /*2520*/  SEL R10, R10, R9, !P1 ;  /* 0x000000090a0a7207 */ /* 0x000fc60004800000 */
[----:B------:R-:W-:-:S04]  /*2530*/  IMAD.HI.U32 R7, P2, R3, R13, R6 ;  /* 0x0000000d03077227 */ /* 0x000fc80007840006 */
[CC--:B------:R-:W-:Y:S02]  /*2540*/  IMAD R6, R3.reuse, R4.reuse, RZ ;  /* 0x0000000403067224 */ /* 0x0c0fe400078e02ff */
[----:B------:R-:W-:-:S03]  /*2550*/  IMAD.HI.U32 R4, R3, R4, RZ ;  /* 0x0000000403047227 */ /* 0x000fc600078e00ff */
[----:B------:R-:W-:Y:S02]  /*2560*/  IADD3 R7, P3, PT, R6, R7, RZ ;  /* 0x0000000706077210 */ /* 0x000fe40007f7e0ff */
[----:B------:R-:W-:-:S03]  /*2570*/  IADD3.X R3, PT, PT, R4, R3, RZ, P0, !PT ;  /* 0x0000000304037210 */ /* 0x000fc600007fe4ff */
[----:B------:R-:W-:Y:S01]  /*2580*/  IMAD.HI.U32 R4, R7, R8, RZ ;  /* 0x0000000807047227 */ /* 0x000fe200078e00ff */
[----:B------:R-:W-:-:S03]  /*2590*/  IADD3.X R3, PT, PT, RZ, RZ, R3, P3, P2 ;  /* 0x000000ffff037210 */ /* 0x000fc60001fe4403 */
[----:B------:R-:W-:-:S04]  /*25a0*/  IMAD.WIDE.U32 R4, R7, R10, R4 ;  /* 0x0000000a07047225 */ /* 0x000fc800078e0004 */
[C---:B------:R-:W-:Y:S02]  /*25b0*/  IMAD R7, R3.reuse, R10, RZ ;  /* 0x0000000a03077224 */ /* 0x040fe400078e02ff */
[----:B------:R-:W-:-:S04]  /*25c0*/  IMAD.HI.U32 R4, P0, R3, R8, R4 ;  /* 0x0000000803047227 */ /* 0x000fc80007800004 */
[----:B------:R-:W-:Y:S01]  /*25d0*/  IMAD.HI.U32 R3, R3, R10, RZ ;  /* 0x0000000a03037227 */ /* 0x000fe200078e00ff */
[----:B------:R-:W-:-:S04]  /*25e0*/  IADD3 R7, P2, PT, R7, R4, RZ ;  /* 0x0000000407077210 */ /* 0x000fc80007f5e0ff */
[----:B------:R-:W-:Y:S01]  /*25f0*/  IADD3.X R3, PT, PT, R3, RZ, RZ, P0, !PT ;  /* 0x000000ff03037210 */ /* 0x000fe200007fe4ff */
[----:B------:R-:W-:-:S04]  /*2600*/  IMAD.WIDE.U32 R4, R7, UR4, RZ ;  /* 0x0000000407047c25 */ /* 0x000fc8000f8e00ff */
[----:B------:R-:W-:Y:S01]  /*2610*/  IMAD.X R3, RZ, RZ, R3, P2 ;  /* 0x000000ffff037224 */ /* 0x000fe200010e0603 */
[----:B------:R-:W-:Y:S01]  /*2620*/  IADD3 R4, P2, PT, -R4, R8, RZ ;  /* 0x0000000804047210 */ /* 0x000fe20007f5e1ff */
[----:B------:R-:W-:-:S03]  /*2630*/  IMAD R6, R7, UR5, R5 ;  /* 0x0000000507067c24 */ /* 0x000fc6000f8e0205 */
[----:B------:R-:W-:Y:S01]  /*2640*/  ISETP.GE.U32.AND P0, PT, R4, UR4, PT ;  /* 0x0000000404007c0c */ /* 0x000fe2000bf06070 */
[----:B------:R-:W-:-:S05]  /*2650*/  IMAD R3, R3, UR4, R6 ;  /* 0x0000000403037c24 */ /* 0x000fca000f8e0206 */
[----:B------:R-:W-:Y:S02]  /*2660*/  IADD3.X R5, PT, PT, ~R3, R10, RZ, P2, !PT ;  /* 0x0000000a03057210 */ /* 0x000fe400017fe5ff */
[----:B------:R-:W-:Y:S02]  /*2670*/  IADD3 R3, P2, PT, R4, -UR4, RZ ;  /* 0x8000000404037c10 */ /* 0x000fe4000ff5e0ff */
[C---:B------:R-:W-:Y:S02]  /*2680*/  ISETP.GE.U32.AND.EX P0, PT, R5.reuse, UR5, PT, P0 ;  /* 0x0000000505007c0c */ /* 0x040fe4000bf06100 */
[----:B------:R-:W-:Y:S02]  /*2690*/  IADD3.X R6, PT, PT, R5, ~UR5, RZ, P2, !PT ;  /* 0x8000000505067c10 */ /* 0x000fe400097fe4ff */
[----:B------:R-:W-:Y:S02]  /*26a0*/  SEL R3, R3, R4, P0 ;  /* 0x0000000403037207 */ /* 0x000fe40000000000 */
[----:B------:R-:W-:-:S02]  /*26b0*/  SEL R6, R6, R5, P0 ;  /* 0x0000000506067207 */ /* 0x000fc40000000000 */
[C---:B------:R-:W-:Y:S02]  /*26c0*/  ISETP.GE.U32.AND P0, PT, R3.reuse, UR4, PT ;  /* 0x0000000403007c0c */ /* 0x040fe4000bf06070 */
[----:B------:R-:W-:Y:S02]  /*26d0*/  IADD3 R4, P2, PT, R3, -UR4, RZ ;  /* 0x8000000403047c10 */ /* 0x000fe4000ff5e0ff */
[C---:B------:R-:W-:Y:S02]  /*26e0*/  ISETP.GE.U32.AND.EX P0, PT, R6.reuse, UR5, PT, P0 ;  /* 0x0000000506007c0c */ /* 0x040fe4000bf06100 */
[----:B------:R-:W-:Y:S02]  /*26f0*/  IADD3.X R5, PT, PT, R6, ~UR5, RZ, P2, !PT ;  /* 0x8000000506057c10 */ /* 0x000fe400097fe4ff */
[----:B------:R-:W-:Y:S02]  /*2700*/  SEL R4, R4, R3, P0 ;  /* 0x0000000304047207 */ /* 0x000fe40000000000 */
[----:B------:R-:W-:-:S02]  /*2710*/  SEL R5, R5, R6, P0 ;  /* 0x0000000605057207 */ /* 0x000fc40000000000 */
[-C--:B------:R-:W-:Y:S02]  /*2720*/  IADD3 R3, P2, PT, RZ, -R4.reuse, RZ ;  /* 0x80000004ff037210 */ /* 0x080fe40007f5e0ff */
[----:B------:R-:W-:Y:S02]  /*2730*/  ISETP.NE.U32.AND P0, PT, RZ, UR11, PT ;  /* 0x0000000bff007c0c */ /* 0x000fe4000bf05070 */
[----:B------:R-:W-:Y:S02]  /*2740*/  IADD3.X R6, PT, PT, RZ, ~R5, RZ, P2, !PT ;  /* 0x80000005ff067210 */ /* 0x000fe400017fe4ff */
[----:B------:R-:W-:Y:S02]  /*2750*/  SEL R4, R3, R4, !P1 ;  /* 0x0000000403047207 */ /* 0x000fe40004800000 */
[----:B------:R-:W-:Y:S02]  /*2760*/  MOV R3, 0x0 ;  /* 0x0000000000037802 */ /* 0x000fe40000000f00 */
[----:B------:R-:W-:-:S02]  /*2770*/  ISETP.NE.AND.EX P0, PT, RZ, UR7, PT, P0 ;  /* 0x00000007ff007c0c */ /* 0x000fc4000bf05300 */
[----:B------:R-:W-:Y:S02]  /*2780*/  SEL R5, R6, R5, !P1 ;  /* 0x0000000506057207 */ /* 0x000fe40004800000 */
[----:B------:R-:W-:Y:S02]  /*2790*/  SEL R4, R4, 0xffffffff, P0 ;  /* 0xffffffff04047807 */ /* 0x000fe40000000000 */
[----:B------:R-:W-:Y:S01]  /*27a0*/  SEL R5, R5, 0xffffffff, P0 ;  /* 0xffffffff05057807 */ /* 0x000fe20000000000 */
[----:B------:R-:W-:Y:S06]  /*27b0*/  RET.REL.NODEC R2 `(_Z16computeDisparityPK5pixelS1_iiiPKcS3_Pf) ;  /* 0xffffffd802107950 */ /* 0x000fec0003c3ffff */
.L_x_30:
[----:B------:R-:W-:-:S00]  /*27c0*/  BRA `(.L_x_30) ;  /* 0xfffffffc00fc7947 */ /* 0x000fc0000383ffff */
[----:B------:R-:W-:-:S00]  /*27d0*/  NOP ;  /* 0x0000000000007918 */ /* 0x000fc00000000000 */
        /* <DEDUP_REMOVED lines=10> */
.L_x_32:


//--------------------- .nv.shared.reserved.0     --------------------------
	.section	.nv.shared.reserved.0,"aw",@nobits
	.weak		__nv_reservedSMEM_offset_0_alias
	.size		__nv_reservedSMEM_offset_0_alias, 0, 64
	.other		__nv_reservedSMEM_offset_0_alias,@"STO_CUDA_RESERVED_SHARED STV_DEFAULT"
__nv_reservedSMEM_offset_0_alias:
	.zero		0
	.zero		64


//--------------------- .nv.constant0._Z16computeDisparityPK5pixelS1_iiiPKcS3_Pf --------------------------
	.section	.nv.constant0._Z16computeDisparityPK5pixelS1_iiiPKcS3_Pf,"a",@progbits
	.sectionflags	@""
	.align	4
.nv.constant0._Z16computeDisparityPK5pixelS1_iiiPKcS3_Pf:
	.zero		952


//--------------------- SYMBOLS --------------------------

	.type		.nv.reservedSmem.offset0,@object
	.size		.nv.reservedSmem.offset0,0x4
